//
// Generated by NVIDIA NVVM Compiler
//
// Compiler Build ID: CL-36424714
// Cuda compilation tools, release 13.0, V13.0.88
// Based on NVVM 20.0.0
//

.version 9.0
.target sm_100
.address_size 64

	// .globl	_Z16esmm_shmem_multiiiiiPKfS0_Pf
.extern .shared .align 16 .b8 sArea[];

.visible .entry _Z16esmm_shmem_multiiiiiPKfS0_Pf(
	.param .u32 _Z16esmm_shmem_multiiiiiPKfS0_Pf_param_0,
	.param .u32 _Z16esmm_shmem_multiiiiiPKfS0_Pf_param_1,
	.param .u32 _Z16esmm_shmem_multiiiiiPKfS0_Pf_param_2,
	.param .u32 _Z16esmm_shmem_multiiiiiPKfS0_Pf_param_3,
	.param .u64 .ptr .align 1 _Z16esmm_shmem_multiiiiiPKfS0_Pf_param_4,
	.param .u64 .ptr .align 1 _Z16esmm_shmem_multiiiiiPKfS0_Pf_param_5,
	.param .u64 .ptr .align 1 _Z16esmm_shmem_multiiiiiPKfS0_Pf_param_6
)
{
	.local .align 16 .b8 	__local_depot0[128];
	.reg .b64 	%SP;
	.reg .b64 	%SPL;
	.reg .pred 	%p<31>;
	.reg .b32 	%r<213>;
	.reg .b32 	%f<155>;
	.reg .b64 	%rd<110>;

	mov.u64 	%SPL, __local_depot0;
	ld.param.u32 	%r66, [_Z16esmm_shmem_multiiiiiPKfS0_Pf_param_1];
	ld.param.u32 	%r67, [_Z16esmm_shmem_multiiiiiPKfS0_Pf_param_2];
	ld.param.u32 	%r68, [_Z16esmm_shmem_multiiiiiPKfS0_Pf_param_3];
	ld.param.u64 	%rd12, [_Z16esmm_shmem_multiiiiiPKfS0_Pf_param_4];
	ld.param.u64 	%rd13, [_Z16esmm_shmem_multiiiiiPKfS0_Pf_param_5];
	ld.param.u64 	%rd14, [_Z16esmm_shmem_multiiiiiPKfS0_Pf_param_6];
	cvta.to.global.u64 	%rd1, %rd13;
	cvta.to.global.u64 	%rd2, %rd12;
	cvta.to.global.u64 	%rd3, %rd14;
	add.u64 	%rd4, %SPL, 0;
	mov.u32 	%r69, %ctaid.x;
	mul.lo.s32 	%r1, %r68, %r69;
	mov.u32 	%r70, %ctaid.y;
	mov.u32 	%r71, %tid.x;
	rem.u32 	%r72, %r71, %r68;
	mad.lo.s32 	%r2, %r68, %r70, %r72;
	rem.s32 	%r3, %r2, %r68;
	mov.f32 	%f2, 0f00000000;
	st.local.v4.f32 	[%rd4], {%f2, %f2, %f2, %f2};
	st.local.v4.f32 	[%rd4+16], {%f2, %f2, %f2, %f2};
	add.s64 	%rd108, %rd4, 32;
	st.local.v4.f32 	[%rd4+32], {%f2, %f2, %f2, %f2};
	st.local.v4.f32 	[%rd4+48], {%f2, %f2, %f2, %f2};
	st.local.v4.f32 	[%rd4+64], {%f2, %f2, %f2, %f2};
	st.local.v4.f32 	[%rd4+80], {%f2, %f2, %f2, %f2};
	st.local.v4.f32 	[%rd4+96], {%f2, %f2, %f2, %f2};
	st.local.v4.f32 	[%rd4+112], {%f2, %f2, %f2, %f2};
	setp.lt.s32 	%p1, %r67, 1;
	@%p1 bra 	$L__BB0_31;
	mul.lo.s32 	%r74, %r68, %r68;
	shl.b32 	%r13, %r74, 2;
	mov.u32 	%r75, sArea;
	add.s32 	%r4, %r75, %r13;
	add.s32 	%r5, %r68, -1;
	and.b32  	%r6, %r68, 7;
	and.b32  	%r7, %r68, 3;
	and.b32  	%r8, %r68, 15;
	and.b32  	%r9, %r68, 2147483640;
	and.b32  	%r10, %r68, 1;
	and.b32  	%r11, %r68, 2147483632;
	neg.s32 	%r12, %r9;
	shl.b32 	%r14, %r68, 5;
	mad.lo.s32 	%r15, %r1, %r67, %r3;
	shl.b32 	%r16, %r67, 3;
	shl.b32 	%r17, %r68, 2;
	mov.b32 	%r193, 0;
	mul.wide.u32 	%rd52, %r67, 4;
$L__BB0_2:
	setp.lt.s32 	%p2, %r68, 1;
	@%p2 bra 	$L__BB0_14;
	setp.lt.u32 	%p3, %r5, 7;
	add.s32 	%r19, %r193, %r3;
	mov.b32 	%r199, 0;
	@%p3 bra 	$L__BB0_6;
	shl.b32 	%r78, %r3, 2;
	mov.u32 	%r79, sArea;
	add.s32 	%r195, %r79, %r78;
	add.s32 	%r194, %r15, %r193;
	mov.b32 	%r197, 0;
	mov.u32 	%r196, %r12;
$L__BB0_5:
	.pragma "nounroll";
	mul.wide.s32 	%rd16, %r194, 4;
	add.s64 	%rd17, %rd2, %rd16;
	ld.global.f32 	%f3, [%rd17];
	st.shared.f32 	[%r195], %f3;
	add.s32 	%r80, %r197, %r193;
	mad.lo.s32 	%r81, %r80, %r66, %r2;
	mul.wide.s32 	%rd18, %r81, 4;
	add.s64 	%rd19, %rd1, %rd18;
	ld.global.f32 	%f4, [%rd19];
	add.s32 	%r82, %r195, %r13;
	st.shared.f32 	[%r82], %f4;
	mul.wide.u32 	%rd20, %r67, 4;
	add.s64 	%rd21, %rd17, %rd20;
	ld.global.f32 	%f5, [%rd21];
	add.s32 	%r83, %r195, %r17;
	st.shared.f32 	[%r83], %f5;
	mul.wide.s32 	%rd22, %r66, 4;
	add.s64 	%rd23, %rd19, %rd22;
	ld.global.f32 	%f6, [%rd23];
	add.s32 	%r84, %r82, %r17;
	st.shared.f32 	[%r84], %f6;
	add.s64 	%rd24, %rd21, %rd20;
	ld.global.f32 	%f7, [%rd24];
	add.s32 	%r85, %r83, %r17;
	st.shared.f32 	[%r85], %f7;
	add.s64 	%rd25, %rd23, %rd22;
	ld.global.f32 	%f8, [%rd25];
	add.s32 	%r86, %r84, %r17;
	st.shared.f32 	[%r86], %f8;
	add.s64 	%rd26, %rd24, %rd20;
	ld.global.f32 	%f9, [%rd26];
	add.s32 	%r87, %r85, %r17;
	st.shared.f32 	[%r87], %f9;
	add.s64 	%rd27, %rd25, %rd22;
	ld.global.f32 	%f10, [%rd27];
	add.s32 	%r88, %r86, %r17;
	st.shared.f32 	[%r88], %f10;
	add.s64 	%rd28, %rd26, %rd20;
	ld.global.f32 	%f11, [%rd28];
	add.s32 	%r89, %r87, %r17;
	st.shared.f32 	[%r89], %f11;
	add.s64 	%rd29, %rd27, %rd22;
	ld.global.f32 	%f12, [%rd29];
	add.s32 	%r90, %r88, %r17;
	st.shared.f32 	[%r90], %f12;
	add.s64 	%rd30, %rd28, %rd20;
	ld.global.f32 	%f13, [%rd30];
	add.s32 	%r91, %r89, %r17;
	st.shared.f32 	[%r91], %f13;
	add.s64 	%rd31, %rd29, %rd22;
	ld.global.f32 	%f14, [%rd31];
	add.s32 	%r92, %r90, %r17;
	st.shared.f32 	[%r92], %f14;
	add.s64 	%rd32, %rd30, %rd20;
	ld.global.f32 	%f15, [%rd32];
	add.s32 	%r93, %r91, %r17;
	st.shared.f32 	[%r93], %f15;
	add.s64 	%rd33, %rd31, %rd22;
	ld.global.f32 	%f16, [%rd33];
	add.s32 	%r94, %r92, %r17;
	st.shared.f32 	[%r94], %f16;
	add.s64 	%rd34, %rd32, %rd20;
	ld.global.f32 	%f17, [%rd34];
	add.s32 	%r95, %r93, %r17;
	st.shared.f32 	[%r95], %f17;
	add.s64 	%rd35, %rd33, %rd22;
	ld.global.f32 	%f18, [%rd35];
	add.s32 	%r96, %r94, %r17;
	st.shared.f32 	[%r96], %f18;
	add.s32 	%r197, %r197, 8;
	add.s32 	%r196, %r196, 8;
	add.s32 	%r195, %r195, %r14;
	add.s32 	%r194, %r194, %r16;
	setp.ne.s32 	%p4, %r196, 0;
	mov.u32 	%r199, %r9;
	@%p4 bra 	$L__BB0_5;
$L__BB0_6:
	setp.eq.s32 	%p5, %r6, 0;
	@%p5 bra 	$L__BB0_14;
	add.s32 	%r97, %r6, -1;
	setp.lt.u32 	%p6, %r97, 3;
	@%p6 bra 	$L__BB0_9;
	add.s32 	%r98, %r199, %r1;
	mad.lo.s32 	%r99, %r98, %r67, %r19;
	mul.wide.s32 	%rd36, %r99, 4;
	add.s64 	%rd37, %rd2, %rd36;
	ld.global.f32 	%f19, [%rd37];
	mad.lo.s32 	%r100, %r199, %r68, %r3;
	shl.b32 	%r101, %r100, 2;
	mov.u32 	%r102, sArea;
	add.s32 	%r103, %r102, %r101;
	st.shared.f32 	[%r103], %f19;
	add.s32 	%r104, %r199, %r193;
	mad.lo.s32 	%r105, %r104, %r66, %r2;
	mul.wide.s32 	%rd38, %r105, 4;
	add.s64 	%rd39, %rd1, %rd38;
	ld.global.f32 	%f20, [%rd39];
	add.s32 	%r106, %r4, %r101;
	st.shared.f32 	[%r106], %f20;
	mul.wide.u32 	%rd40, %r67, 4;
	add.s64 	%rd41, %rd37, %rd40;
	ld.global.f32 	%f21, [%rd41];
	add.s32 	%r107, %r103, %r17;
	st.shared.f32 	[%r107], %f21;
	mul.wide.s32 	%rd42, %r66, 4;
	add.s64 	%rd43, %rd39, %rd42;
	ld.global.f32 	%f22, [%rd43];
	add.s32 	%r108, %r106, %r17;
	st.shared.f32 	[%r108], %f22;
	add.s64 	%rd44, %rd41, %rd40;
	ld.global.f32 	%f23, [%rd44];
	add.s32 	%r109, %r107, %r17;
	st.shared.f32 	[%r109], %f23;
	add.s64 	%rd45, %rd43, %rd42;
	ld.global.f32 	%f24, [%rd45];
	add.s32 	%r110, %r108, %r17;
	st.shared.f32 	[%r110], %f24;
	add.s64 	%rd46, %rd44, %rd40;
	ld.global.f32 	%f25, [%rd46];
	add.s32 	%r111, %r109, %r17;
	st.shared.f32 	[%r111], %f25;
	add.s64 	%rd47, %rd45, %rd42;
	ld.global.f32 	%f26, [%rd47];
	add.s32 	%r112, %r110, %r17;
	st.shared.f32 	[%r112], %f26;
	add.s32 	%r199, %r199, 4;
$L__BB0_9:
	setp.eq.s32 	%p7, %r7, 0;
	@%p7 bra 	$L__BB0_14;
	setp.eq.s32 	%p8, %r7, 1;
	@%p8 bra 	$L__BB0_12;
	add.s32 	%r113, %r199, %r1;
	mad.lo.s32 	%r114, %r113, %r67, %r19;
	mul.wide.s32 	%rd48, %r114, 4;
	add.s64 	%rd49, %rd2, %rd48;
	ld.global.f32 	%f27, [%rd49];
	mad.lo.s32 	%r115, %r199, %r68, %r3;
	shl.b32 	%r116, %r115, 2;
	mov.u32 	%r117, sArea;
	add.s32 	%r118, %r117, %r116;
	st.shared.f32 	[%r118], %f27;
	add.s32 	%r119, %r199, %r193;
	mad.lo.s32 	%r120, %r119, %r66, %r2;
	mul.wide.s32 	%rd50, %r120, 4;
	add.s64 	%rd51, %rd1, %rd50;
	ld.global.f32 	%f28, [%rd51];
	add.s32 	%r121, %r4, %r116;
	st.shared.f32 	[%r121], %f28;
	add.s64 	%rd53, %rd49, %rd52;
	ld.global.f32 	%f29, [%rd53];
	add.s32 	%r122, %r118, %r17;
	st.shared.f32 	[%r122], %f29;
	mul.wide.s32 	%rd54, %r66, 4;
	add.s64 	%rd55, %rd51, %rd54;
	ld.global.f32 	%f30, [%rd55];
	add.s32 	%r123, %r121, %r17;
	st.shared.f32 	[%r123], %f30;
	add.s32 	%r199, %r199, 2;
$L__BB0_12:
	setp.eq.s32 	%p9, %r10, 0;
	@%p9 bra 	$L__BB0_14;
	add.s32 	%r124, %r199, %r1;
	mad.lo.s32 	%r125, %r124, %r67, %r19;
	mul.wide.s32 	%rd56, %r125, 4;
	add.s64 	%rd57, %rd2, %rd56;
	ld.global.f32 	%f31, [%rd57];
	mad.lo.s32 	%r126, %r199, %r68, %r3;
	shl.b32 	%r127, %r126, 2;
	mov.u32 	%r128, sArea;
	add.s32 	%r129, %r128, %r127;
	st.shared.f32 	[%r129], %f31;
	add.s32 	%r130, %r199, %r193;
	mad.lo.s32 	%r131, %r130, %r66, %r2;
	mul.wide.s32 	%rd58, %r131, 4;
	add.s64 	%rd59, %rd1, %rd58;
	ld.global.f32 	%f32, [%rd59];
	add.s32 	%r132, %r4, %r127;
	st.shared.f32 	[%r132], %f32;
$L__BB0_14:
	setp.lt.s32 	%p10, %r68, 1;
	bar.sync 	0;
	@%p10 bra 	$L__BB0_30;
	mov.b32 	%r201, 0;
$L__BB0_16:
	setp.lt.u32 	%p11, %r5, 15;
	mad.lo.s32 	%r135, %r201, %r68, %r3;
	shl.b32 	%r136, %r135, 2;
	add.s32 	%r137, %r4, %r136;
	ld.shared.f32 	%f1, [%r137];
	mov.b32 	%r204, 0;
	@%p11 bra 	$L__BB0_19;
	mov.b32 	%r202, 0;
$L__BB0_18:
	.pragma "nounroll";
	mad.lo.s32 	%r139, %r202, %r68, %r201;
	shl.b32 	%r140, %r139, 2;
	mov.u32 	%r141, sArea;
	add.s32 	%r142, %r141, %r140;
	ld.shared.f32 	%f33, [%r142];
	mul.wide.u32 	%rd60, %r202, 4;
	add.s64 	%rd61, %rd4, %rd60;
	ld.local.v4.f32 	{%f34, %f35, %f36, %f37}, [%rd61];
	fma.rn.f32 	%f38, %f1, %f33, %f34;
	add.s32 	%r143, %r142, %r17;
	ld.shared.f32 	%f39, [%r143];
	fma.rn.f32 	%f40, %f1, %f39, %f35;
	add.s32 	%r144, %r143, %r17;
	ld.shared.f32 	%f41, [%r144];
	fma.rn.f32 	%f42, %f1, %f41, %f36;
	add.s32 	%r145, %r144, %r17;
	ld.shared.f32 	%f43, [%r145];
	fma.rn.f32 	%f44, %f1, %f43, %f37;
	st.local.v4.f32 	[%rd61], {%f38, %f40, %f42, %f44};
	add.s32 	%r146, %r145, %r17;
	ld.shared.f32 	%f45, [%r146];
	ld.local.v4.f32 	{%f46, %f47, %f48, %f49}, [%rd61+16];
	fma.rn.f32 	%f50, %f1, %f45, %f46;
	add.s32 	%r147, %r146, %r17;
	ld.shared.f32 	%f51, [%r147];
	fma.rn.f32 	%f52, %f1, %f51, %f47;
	add.s32 	%r148, %r147, %r17;
	ld.shared.f32 	%f53, [%r148];
	fma.rn.f32 	%f54, %f1, %f53, %f48;
	add.s32 	%r149, %r148, %r17;
	ld.shared.f32 	%f55, [%r149];
	fma.rn.f32 	%f56, %f1, %f55, %f49;
	st.local.v4.f32 	[%rd61+16], {%f50, %f52, %f54, %f56};
	add.s32 	%r150, %r149, %r17;
	ld.shared.f32 	%f57, [%r150];
	ld.local.v4.f32 	{%f58, %f59, %f60, %f61}, [%rd61+32];
	fma.rn.f32 	%f62, %f1, %f57, %f58;
	add.s32 	%r151, %r150, %r17;
	ld.shared.f32 	%f63, [%r151];
	fma.rn.f32 	%f64, %f1, %f63, %f59;
	add.s32 	%r152, %r151, %r17;
	ld.shared.f32 	%f65, [%r152];
	fma.rn.f32 	%f66, %f1, %f65, %f60;
	add.s32 	%r153, %r152, %r17;
	ld.shared.f32 	%f67, [%r153];
	fma.rn.f32 	%f68, %f1, %f67, %f61;
	st.local.v4.f32 	[%rd61+32], {%f62, %f64, %f66, %f68};
	add.s32 	%r154, %r153, %r17;
	ld.shared.f32 	%f69, [%r154];
	ld.local.v4.f32 	{%f70, %f71, %f72, %f73}, [%rd61+48];
	fma.rn.f32 	%f74, %f1, %f69, %f70;
	add.s32 	%r155, %r154, %r17;
	ld.shared.f32 	%f75, [%r155];
	fma.rn.f32 	%f76, %f1, %f75, %f71;
	add.s32 	%r156, %r155, %r17;
	ld.shared.f32 	%f77, [%r156];
	fma.rn.f32 	%f78, %f1, %f77, %f72;
	add.s32 	%r157, %r156, %r17;
	ld.shared.f32 	%f79, [%r157];
	fma.rn.f32 	%f80, %f1, %f79, %f73;
	st.local.v4.f32 	[%rd61+48], {%f74, %f76, %f78, %f80};
	add.s32 	%r202, %r202, 16;
	setp.ne.s32 	%p12, %r202, %r11;
	mov.u32 	%r204, %r11;
	@%p12 bra 	$L__BB0_18;
$L__BB0_19:
	setp.eq.s32 	%p13, %r8, 0;
	@%p13 bra 	$L__BB0_29;
	add.s32 	%r158, %r8, -1;
	setp.lt.u32 	%p14, %r158, 7;
	@%p14 bra 	$L__BB0_22;
	mad.lo.s32 	%r159, %r204, %r68, %r201;
	shl.b32 	%r160, %r159, 2;
	mov.u32 	%r161, sArea;
	add.s32 	%r162, %r161, %r160;
	ld.shared.f32 	%f81, [%r162];
	mul.wide.u32 	%rd62, %r204, 4;
	add.s64 	%rd63, %rd4, %rd62;
	ld.local.f32 	%f82, [%rd63];
	fma.rn.f32 	%f83, %f1, %f81, %f82;
	st.local.f32 	[%rd63], %f83;
	add.s32 	%r163, %r162, %r17;
	ld.shared.f32 	%f84, [%r163];
	ld.local.f32 	%f85, [%rd63+4];
	fma.rn.f32 	%f86, %f1, %f84, %f85;
	st.local.f32 	[%rd63+4], %f86;
	add.s32 	%r164, %r163, %r17;
	ld.shared.f32 	%f87, [%r164];
	ld.local.f32 	%f88, [%rd63+8];
	fma.rn.f32 	%f89, %f1, %f87, %f88;
	st.local.f32 	[%rd63+8], %f89;
	add.s32 	%r165, %r164, %r17;
	ld.shared.f32 	%f90, [%r165];
	ld.local.f32 	%f91, [%rd63+12];
	fma.rn.f32 	%f92, %f1, %f90, %f91;
	st.local.f32 	[%rd63+12], %f92;
	add.s32 	%r166, %r165, %r17;
	ld.shared.f32 	%f93, [%r166];
	ld.local.f32 	%f94, [%rd63+16];
	fma.rn.f32 	%f95, %f1, %f93, %f94;
	st.local.f32 	[%rd63+16], %f95;
	add.s32 	%r167, %r166, %r17;
	ld.shared.f32 	%f96, [%r167];
	ld.local.f32 	%f97, [%rd63+20];
	fma.rn.f32 	%f98, %f1, %f96, %f97;
	st.local.f32 	[%rd63+20], %f98;
	add.s32 	%r168, %r167, %r17;
	ld.shared.f32 	%f99, [%r168];
	ld.local.f32 	%f100, [%rd63+24];
	fma.rn.f32 	%f101, %f1, %f99, %f100;
	st.local.f32 	[%rd63+24], %f101;
	add.s32 	%r169, %r168, %r17;
	ld.shared.f32 	%f102, [%r169];
	ld.local.f32 	%f103, [%rd63+28];
	fma.rn.f32 	%f104, %f1, %f102, %f103;
	st.local.f32 	[%rd63+28], %f104;
	add.s32 	%r204, %r204, 8;
$L__BB0_22:
	setp.eq.s32 	%p15, %r6, 0;
	@%p15 bra 	$L__BB0_29;
	add.s32 	%r170, %r6, -1;
	setp.lt.u32 	%p16, %r170, 3;
	@%p16 bra 	$L__BB0_25;
	mad.lo.s32 	%r171, %r204, %r68, %r201;
	shl.b32 	%r172, %r171, 2;
	mov.u32 	%r173, sArea;
	add.s32 	%r174, %r173, %r172;
	ld.shared.f32 	%f105, [%r174];
	mul.wide.u32 	%rd64, %r204, 4;
	add.s64 	%rd65, %rd4, %rd64;
	ld.local.f32 	%f106, [%rd65];
	fma.rn.f32 	%f107, %f1, %f105, %f106;
	st.local.f32 	[%rd65], %f107;
	add.s32 	%r175, %r174, %r17;
	ld.shared.f32 	%f108, [%r175];
	ld.local.f32 	%f109, [%rd65+4];
	fma.rn.f32 	%f110, %f1, %f108, %f109;
	st.local.f32 	[%rd65+4], %f110;
	add.s32 	%r176, %r175, %r17;
	ld.shared.f32 	%f111, [%r176];
	ld.local.f32 	%f112, [%rd65+8];
	fma.rn.f32 	%f113, %f1, %f111, %f112;
	st.local.f32 	[%rd65+8], %f113;
	add.s32 	%r177, %r176, %r17;
	ld.shared.f32 	%f114, [%r177];
	ld.local.f32 	%f115, [%rd65+12];
	fma.rn.f32 	%f116, %f1, %f114, %f115;
	st.local.f32 	[%rd65+12], %f116;
	add.s32 	%r204, %r204, 4;
$L__BB0_25:
	setp.eq.s32 	%p17, %r7, 0;
	@%p17 bra 	$L__BB0_29;
	setp.eq.s32 	%p18, %r7, 1;
	mad.lo.s32 	%r178, %r204, %r68, %r201;
	shl.b32 	%r179, %r178, 2;
	mov.u32 	%r180, sArea;
	add.s32 	%r46, %r180, %r179;
	ld.shared.f32 	%f117, [%r46];
	mul.wide.u32 	%rd66, %r204, 4;
	add.s64 	%rd6, %rd4, %rd66;
	ld.local.f32 	%f118, [%rd6];
	fma.rn.f32 	%f119, %f1, %f117, %f118;
	st.local.f32 	[%rd6], %f119;
	@%p18 bra 	$L__BB0_29;
	setp.eq.s32 	%p19, %r7, 2;
	add.s32 	%r47, %r46, %r17;
	ld.shared.f32 	%f120, [%r47];
	ld.local.f32 	%f121, [%rd6+4];
	fma.rn.f32 	%f122, %f1, %f120, %f121;
	st.local.f32 	[%rd6+4], %f122;
	@%p19 bra 	$L__BB0_29;
	add.s32 	%r181, %r47, %r17;
	ld.shared.f32 	%f123, [%r181];
	ld.local.f32 	%f124, [%rd6+8];
	fma.rn.f32 	%f125, %f1, %f123, %f124;
	st.local.f32 	[%rd6+8], %f125;
$L__BB0_29:
	add.s32 	%r201, %r201, 1;
	setp.ne.s32 	%p20, %r201, %r68;
	@%p20 bra 	$L__BB0_16;
$L__BB0_30:
	bar.sync 	0;
	add.s32 	%r193, %r193, %r68;
	setp.lt.s32 	%p21, %r193, %r67;
	@%p21 bra 	$L__BB0_2;
$L__BB0_31:
	setp.lt.s32 	%p22, %r68, 1;
	@%p22 bra 	$L__BB0_44;
	add.s32 	%r183, %r68, -1;
	and.b32  	%r22, %r68, 15;
	setp.lt.u32 	%p23, %r183, 15;
	mov.b32 	%r208, 0;
	@%p23 bra 	$L__BB0_35;
	and.b32  	%r208, %r68, 2147483632;
	neg.s32 	%r206, %r208;
	mov.b32 	%r207, 0;
	mul.wide.s32 	%rd69, %r66, 4;
$L__BB0_34:
	.pragma "nounroll";
	ld.local.v4.f32 	{%f126, %f127, %f128, %f129}, [%rd108+-32];
	add.s32 	%r185, %r207, %r1;
	mad.lo.s32 	%r186, %r185, %r66, %r2;
	mul.wide.s32 	%rd67, %r186, 4;
	add.s64 	%rd68, %rd3, %rd67;
	st.global.f32 	[%rd68], %f126;
	add.s64 	%rd70, %rd68, %rd69;
	st.global.f32 	[%rd70], %f127;
	add.s64 	%rd71, %rd70, %rd69;
	st.global.f32 	[%rd71], %f128;
	add.s64 	%rd72, %rd71, %rd69;
	st.global.f32 	[%rd72], %f129;
	ld.local.v4.f32 	{%f130, %f131, %f132, %f133}, [%rd108+-16];
	add.s64 	%rd73, %rd72, %rd69;
	st.global.f32 	[%rd73], %f130;
	add.s64 	%rd74, %rd73, %rd69;
	st.global.f32 	[%rd74], %f131;
	add.s64 	%rd75, %rd74, %rd69;
	st.global.f32 	[%rd75], %f132;
	add.s64 	%rd76, %rd75, %rd69;
	st.global.f32 	[%rd76], %f133;
	ld.local.v4.f32 	{%f134, %f135, %f136, %f137}, [%rd108];
	add.s64 	%rd77, %rd76, %rd69;
	st.global.f32 	[%rd77], %f134;
	add.s64 	%rd78, %rd77, %rd69;
	st.global.f32 	[%rd78], %f135;
	add.s64 	%rd79, %rd78, %rd69;
	st.global.f32 	[%rd79], %f136;
	add.s64 	%rd80, %rd79, %rd69;
	st.global.f32 	[%rd80], %f137;
	ld.local.v4.f32 	{%f138, %f139, %f140, %f141}, [%rd108+16];
	add.s64 	%rd81, %rd80, %rd69;
	st.global.f32 	[%rd81], %f138;
	add.s64 	%rd82, %rd81, %rd69;
	st.global.f32 	[%rd82], %f139;
	add.s64 	%rd83, %rd82, %rd69;
	st.global.f32 	[%rd83], %f140;
	add.s64 	%rd84, %rd83, %rd69;
	st.global.f32 	[%rd84], %f141;
	add.s32 	%r207, %r207, 16;
	add.s32 	%r206, %r206, 16;
	add.s64 	%rd108, %rd108, 64;
	setp.ne.s32 	%p24, %r206, 0;
	@%p24 bra 	$L__BB0_34;
$L__BB0_35:
	setp.eq.s32 	%p25, %r22, 0;
	@%p25 bra 	$L__BB0_44;
	and.b32  	%r55, %r68, 7;
	setp.lt.u32 	%p26, %r22, 8;
	@%p26 bra 	$L__BB0_38;
	mul.wide.u32 	%rd85, %r208, 4;
	add.s64 	%rd86, %rd4, %rd85;
	ld.local.f32 	%f142, [%rd86];
	add.s32 	%r187, %r208, %r1;
	mad.lo.s32 	%r188, %r187, %r66, %r2;
	mul.wide.s32 	%rd87, %r188, 4;
	add.s64 	%rd88, %rd3, %rd87;
	st.global.f32 	[%rd88], %f142;
	ld.local.f32 	%f143, [%rd86+4];
	mul.wide.s32 	%rd89, %r66, 4;
	add.s64 	%rd90, %rd88, %rd89;
	st.global.f32 	[%rd90], %f143;
	ld.local.f32 	%f144, [%rd86+8];
	add.s64 	%rd91, %rd90, %rd89;
	st.global.f32 	[%rd91], %f144;
	ld.local.f32 	%f145, [%rd86+12];
	add.s64 	%rd92, %rd91, %rd89;
	st.global.f32 	[%rd92], %f145;
	ld.local.f32 	%f146, [%rd86+16];
	add.s64 	%rd93, %rd92, %rd89;
	st.global.f32 	[%rd93], %f146;
	ld.local.f32 	%f147, [%rd86+20];
	add.s64 	%rd94, %rd93, %rd89;
	st.global.f32 	[%rd94], %f147;
	ld.local.f32 	%f148, [%rd86+24];
	add.s64 	%rd95, %rd94, %rd89;
	st.global.f32 	[%rd95], %f148;
	ld.local.f32 	%f149, [%rd86+28];
	add.s64 	%rd96, %rd95, %rd89;
	st.global.f32 	[%rd96], %f149;
	add.s32 	%r208, %r208, 8;
$L__BB0_38:
	setp.eq.s32 	%p27, %r55, 0;
	@%p27 bra 	$L__BB0_44;
	and.b32  	%r58, %r68, 3;
	setp.lt.u32 	%p28, %r55, 4;
	@%p28 bra 	$L__BB0_41;
	mul.wide.u32 	%rd97, %r208, 4;
	add.s64 	%rd98, %rd4, %rd97;
	ld.local.f32 	%f150, [%rd98];
	add.s32 	%r189, %r208, %r1;
	mad.lo.s32 	%r190, %r189, %r66, %r2;
	mul.wide.s32 	%rd99, %r190, 4;
	add.s64 	%rd100, %rd3, %rd99;
	st.global.f32 	[%rd100], %f150;
	ld.local.f32 	%f151, [%rd98+4];
	mul.wide.s32 	%rd101, %r66, 4;
	add.s64 	%rd102, %rd100, %rd101;
	st.global.f32 	[%rd102], %f151;
	ld.local.f32 	%f152, [%rd98+8];
	add.s64 	%rd103, %rd102, %rd101;
	st.global.f32 	[%rd103], %f152;
	ld.local.f32 	%f153, [%rd98+12];
	add.s64 	%rd104, %rd103, %rd101;
	st.global.f32 	[%rd104], %f153;
	add.s32 	%r208, %r208, 4;
$L__BB0_41:
	setp.eq.s32 	%p29, %r58, 0;
	@%p29 bra 	$L__BB0_44;
	mul.wide.u32 	%rd105, %r208, 4;
	add.s64 	%rd109, %rd4, %rd105;
	neg.s32 	%r211, %r58;
$L__BB0_43:
	.pragma "nounroll";
	ld.local.f32 	%f154, [%rd109];
	add.s32 	%r191, %r208, %r1;
	mad.lo.s32 	%r192, %r191, %r66, %r2;
	mul.wide.s32 	%rd106, %r192, 4;
	add.s64 	%rd107, %rd3, %rd106;
	st.global.f32 	[%rd107], %f154;
	add.s32 	%r208, %r208, 1;
	add.s64 	%rd109, %rd109, 4;
	add.s32 	%r211, %r211, 1;
	setp.ne.s32 	%p30, %r211, 0;
	@%p30 bra 	$L__BB0_43;
$L__BB0_44:
	ret;

}


// ===== COMPILED SASS (sm_100) =====

	.target	sm_100

	.elftype	@"ET_EXEC"


//--------------------- .note.nv.tkinfo           --------------------------
	.section	.note.nv.tkinfo,"",@"SHT_NOTE"
	.sectionflags	@"SHF_NOTE_NV_TKINFO"
	.tkinfo
        /*0018*/ 	.word	0x00000002
        /*0030*/ 	.string	""
        /*0030*/ 	.string	"ptxas"
        /*0030*/ 	.string	"Cuda compilation tools, release 13.0, V13.0.88"
        /*0030*/ 	.string	"Build cuda_13.0.r13.0/compiler.36424714_0"
        /*0030*/ 	.string	"-arch sm_100 -m 64 "



//--------------------- .note.nv.cuinfo           --------------------------
	.section	.note.nv.cuinfo,"",@"SHT_NOTE"
	.sectionflags	@"SHF_NOTE_NV_CUINFO"
        /*0018*/ 	.short	0x0002
        /*001a*/ 	.short	0x0064
        /*001c*/ 	.short	0x0082
	.zero		2


//--------------------- .nv.info                  --------------------------
	.section	.nv.info,"",@"SHT_CUDA_INFO"
	.align	4


	//----- nvinfo : EIATTR_REGCOUNT
	.align		4
        /*0000*/ 	.byte	0x04, 0x2f
        /*0002*/ 	.short	(.L_1 - .L_0)
	.align		4
.L_0:
        /*0004*/ 	.word	index@(_Z16esmm_shmem_multiiiiiPKfS0_Pf)
        /*0008*/ 	.word	0x00000020


	//----- nvinfo : EIATTR_FRAME_SIZE
	.align		4
.L_1:
        /*000c*/ 	.byte	0x04, 0x11
        /*000e*/ 	.short	(.L_3 - .L_2)
	.align		4
.L_2:
        /*0010*/ 	.word	index@(_Z16esmm_shmem_multiiiiiPKfS0_Pf)
        /*0014*/ 	.word	0x00000080


	//----- nvinfo : EIATTR_MIN_STACK_SIZE
	.align		4
.L_3:
        /*0018*/ 	.byte	0x04, 0x12
        /*001a*/ 	.short	(.L_5 - .L_4)
	.align		4
.L_4:
        /*001c*/ 	.word	index@(_Z16esmm_shmem_multiiiiiPKfS0_Pf)
        /*0020*/ 	.word	0x00000080
.L_5:


//--------------------- .nv.compat                --------------------------
	.section	.nv.compat,"",@"SHT_CUDA_COMPAT_INFO"
	.align	4
        /*0000*/ 	.byte	0x02, 0x09, 0x00, 0x00, 0x02, 0x02, 0x01, 0x00, 0x02, 0x05, 0x05, 0x00, 0x03, 0x07, 0x01, 0x01
        /*0010*/ 	.byte	0x02, 0x03, 0x00, 0x00, 0x02, 0x06, 0x01, 0x00, 0x04, 0x0b, 0x08, 0x00, 0x09, 0x00, 0x00, 0x00
        /*0020*/ 	.byte	0x00, 0x00, 0x00, 0x00


//--------------------- .nv.info._Z16esmm_shmem_multiiiiiPKfS0_Pf --------------------------
	.section	.nv.info._Z16esmm_shmem_multiiiiiPKfS0_Pf,"",@"SHT_CUDA_INFO"
	.sectionflags	@""
	.align	4


	//----- nvinfo : EIATTR_CUDA_API_VERSION
	.align		4
        /*0000*/ 	.byte	0x04, 0x37
        /*0002*/ 	.short	(.L_7 - .L_6)
.L_6:
        /*0004*/ 	.word	0x00000082


	//----- nvinfo : EIATTR_KPARAM_INFO
	.align		4
.L_7:
        /*0008*/ 	.byte	0x04, 0x17
        /*000a*/ 	.short	(.L_9 - .L_8)
.L_8:
        /*000c*/ 	.word	0x00000000
        /*0010*/ 	.short	0x0006
        /*0012*/ 	.short	0x0020
        /*0014*/ 	.byte	0x00, 0xf5, 0x21, 0x00


	//----- nvinfo : EIATTR_KPARAM_INFO
	.align		4
.L_9:
        /*0018*/ 	.byte	0x04, 0x17
        /*001a*/ 	.short	(.L_11 - .L_10)
.L_10:
        /*001c*/ 	.word	0x00000000
        /*0020*/ 	.short	0x0005
        /*0022*/ 	.short	0x0018
        /*0024*/ 	.byte	0x00, 0xf5, 0x21, 0x00


	//----- nvinfo : EIATTR_KPARAM_INFO
	.align		4
.L_11:
        /*0028*/ 	.byte	0x04, 0x17
        /*002a*/ 	.short	(.L_13 - .L_12)
.L_12:
        /*002c*/ 	.word	0x00000000
        /*0030*/ 	.short	0x0004
        /*0032*/ 	.short	0x0010
        /*0034*/ 	.byte	0x00, 0xf5, 0x21, 0x00


	//----- nvinfo : EIATTR_KPARAM_INFO
	.align		4
.L_13:
        /*0038*/ 	.byte	0x04, 0x17
        /*003a*/ 	.short	(.L_15 - .L_14)
.L_14:
        /*003c*/ 	.word	0x00000000
        /*0040*/ 	.short	0x0003
        /*0042*/ 	.short	0x000c
        /*0044*/ 	.byte	0x00, 0xf0, 0x11, 0x00


	//----- nvinfo : EIATTR_KPARAM_INFO
	.align		4
.L_15:
        /*0048*/ 	.byte	0x04, 0x17
        /*004a*/ 	.short	(.L_17 - .L_16)
.L_16:
        /*004c*/ 	.word	0x00000000
        /*0050*/ 	.short	0x0002
        /*0052*/ 	.short	0x0008
        /*0054*/ 	.byte	0x00, 0xf0, 0x11, 0x00


	//----- nvinfo : EIATTR_KPARAM_INFO
	.align		4
.L_17:
        /*0058*/ 	.byte	0x04, 0x17
        /*005a*/ 	.short	(.L_19 - .L_18)
.L_18:
        /*005c*/ 	.word	0x00000000
        /*0060*/ 	.short	0x0001
        /*0062*/ 	.short	0x0004
        /*0064*/ 	.byte	0x00, 0xf0, 0x11, 0x00


	//----- nvinfo : EIATTR_KPARAM_INFO
	.align		4
.L_19:
        /*0068*/ 	.byte	0x04, 0x17
        /*006a*/ 	.short	(.L_21 - .L_20)
.L_20:
        /*006c*/ 	.word	0x00000000
        /*0070*/ 	.short	0x0000
        /*0072*/ 	.short	0x0000
        /*0074*/ 	.byte	0x00, 0xf0, 0x11, 0x00


	//----- nvinfo : EIATTR_SPARSE_MMA_MASK
	.align		4
.L_21:
        /*0078*/ 	.byte	0x03, 0x50
        /*007a*/ 	.short	0x0000


	//----- nvinfo : EIATTR_MAXREG_COUNT
	.align		4
        /*007c*/ 	.byte	0x03, 0x1b
        /*007e*/ 	.short	0x00ff


	//----- nvinfo : EIATTR_NUM_BARRIERS
	.align		4
        /*0080*/ 	.byte	0x02, 0x4c
        /*0082*/ 	.byte	0x01
	.zero		1


	//----- nvinfo : EIATTR_MERCURY_ISA_VERSION
	.align		4
        /*0084*/ 	.byte	0x03, 0x5f
        /*0086*/ 	.short	0x0101


	//----- nvinfo : EIATTR_VRC_CTA_INIT_COUNT
	.align		4
        /*0088*/ 	.byte	0x02, 0x4a
	.zero		1
	.zero		1


	//----- nvinfo : EIATTR_EXIT_INSTR_OFFSETS
	.align		4
        /*008c*/ 	.byte	0x04, 0x1c
        /*008e*/ 	.short	(.L_23 - .L_22)


	//   ....[0]....
.L_22:
        /*0090*/ 	.word	0x00001e60


	//   ....[1]....
        /*0094*/ 	.word	0x000021d0


	//   ....[2]....
        /*0098*/ 	.word	0x00002400


	//   ....[3]....
        /*009c*/ 	.word	0x00002570


	//   ....[4]....
        /*00a0*/ 	.word	0x00002670


	//----- nvinfo : EIATTR_CBANK_PARAM_SIZE
	.align		4
.L_23:
        /*00a4*/ 	.byte	0x03, 0x19
        /*00a6*/ 	.short	0x0028


	//----- nvinfo : EIATTR_PARAM_CBANK
	.align		4
        /*00a8*/ 	.byte	0x04, 0x0a
        /*00aa*/ 	.short	(.L_25 - .L_24)
	.align		4
.L_24:
        /*00ac*/ 	.word	index@(.nv.constant0._Z16esmm_shmem_multiiiiiPKfS0_Pf)
        /*00b0*/ 	.short	0x0380
        /*00b2*/ 	.short	0x0028


	//----- nvinfo : EIATTR_SW_WAR
	.align		4
.L_25:
        /*00b4*/ 	.byte	0x04, 0x36
        /*00b6*/ 	.short	(.L_27 - .L_26)
.L_26:
        /*00b8*/ 	.word	0x00000008
.L_27:


//--------------------- .nv.callgraph             --------------------------
	.section	.nv.callgraph,"",@"SHT_CUDA_CALLGRAPH"
	.align	4
	.sectionentsize	8
	.align		4
        /*0000*/ 	.word	0x00000000
	.align		4
        /*0004*/ 	.word	0xffffffff
	.align		4
        /*0008*/ 	.word	0x00000000
	.align		4
        /*000c*/ 	.word	0xfffffffe
	.align		4
        /*0010*/ 	.word	0x00000000
	.align		4
        /*0014*/ 	.word	0xfffffffd
	.align		4
        /*0018*/ 	.word	0x00000000
	.align		4
        /*001c*/ 	.word	0xfffffffc


//--------------------- .text._Z16esmm_shmem_multiiiiiPKfS0_Pf --------------------------
	.section	.text._Z16esmm_shmem_multiiiiiPKfS0_Pf,"ax",@progbits
	.align	128
        .global         _Z16esmm_shmem_multiiiiiPKfS0_Pf
        .type           _Z16esmm_shmem_multiiiiiPKfS0_Pf,@function
        .size           _Z16esmm_shmem_multiiiiiPKfS0_Pf,(.L_x_20 - _Z16esmm_shmem_multiiiiiPKfS0_Pf)
        .other          _Z16esmm_shmem_multiiiiiPKfS0_Pf,@"STO_CUDA_ENTRY STV_DEFAULT"
_Z16esmm_shmem_multiiiiiPKfS0_Pf:
.text._Z16esmm_shmem_multiiiiiPKfS0_Pf:
[----:B------:R-:W0:Y:S01]  /*0000*/  LDC R1, c[0x0][0x37c] ;  /* 0x0000df00ff017b82 */ /* 0x000e220000000800 */
[----:B------:R-:W1:Y:S01]  /*0010*/  LDCU UR8, c[0x0][0x38c] ;  /* 0x00007180ff0877ac */ /* 0x000e620008000800 */
[----:B------:R-:W2:Y:S01]  /*0020*/  S2R R6, SR_TID.X ;  /* 0x0000000000067919 */ /* 0x000ea20000002100 */
[----:B0-----:R-:W-:-:S05]  /*0030*/  IADD3 R1, PT, PT, R1, -0x80, RZ ;  /* 0xffffff8001017810 */ /* 0x001fca0007ffe0ff */
[----:B------:R-:W0:Y:S01]  /*0040*/  S2UR UR7, SR_CTAID.X ;  /* 0x00000000000779c3 */ /* 0x000e220000002500 */
[----:B------:R-:W3:Y:S01]  /*0050*/  LDCU UR4, c[0x0][0x388] ;  /* 0x00007100ff0477ac */ /* 0x000ee20008000800 */
[----:B------:R-:W4:Y:S01]  /*0060*/  S2R R9, SR_CTAID.Y ;  /* 0x0000000000097919 */ /* 0x000f220000002600 */
[----:B------:R-:W-:Y:S01]  /*0070*/  R2UR UR16, R1 ;  /* 0x00000000011072ca */ /* 0x000fe200000e0000 */
[----:B------:R-:W0:Y:S01]  /*0080*/  LDCU.64 UR14, c[0x0][0x358] ;  /* 0x00006b00ff0e77ac */ /* 0x000e220008000a00 */
[----:B------:R0:W-:Y:S04]  /*0090*/  STL.128 [R1], RZ ;  /* 0x000000ff01007387 */ /* 0x0001e80000100c00 */
[----:B------:R0:W-:Y:S04]  /*00a0*/  STL.128 [R1+0x10], RZ ;  /* 0x000010ff01007387 */ /* 0x0001e80000100c00 */
[----:B------:R0:W-:Y:S01]  /*00b0*/  STL.128 [R1+0x20], RZ ;  /* 0x000020ff01007387 */ /* 0x0001e20000100c00 */
[----:B-1----:R-:W1:Y:S01]  /*00c0*/  I2F.U32.RP R0, UR8 ;  /* 0x0000000800007d06 */ /* 0x002e620008209000 */
[----:B------:R-:W-:-:S02]  /*00d0*/  IABS R7, UR8 ;  /* 0x0000000800077c13 */ /* 0x000fc40008000000 */
[----:B------:R-:W-:Y:S01]  /*00e0*/  ISETP.NE.U32.AND P1, PT, RZ, UR8, PT ;  /* 0x00000008ff007c0c */ /* 0x000fe2000bf25070 */
[----:B------:R1:W-:Y:S01]  /*00f0*/  STL.128 [R1+0x30], RZ ;  /* 0x000030ff01007387 */ /* 0x0003e20000100c00 */
[----:B---3--:R-:W-:-:S03]  /*0100*/  UISETP.GE.AND UP0, UPT, UR4, 0x1, UPT ;  /* 0x000000010400788c */ /* 0x008fc6000bf06270 */
[----:B------:R3:W-:Y:S01]  /*0110*/  STL.128 [R1+0x40], RZ ;  /* 0x000040ff01007387 */ /* 0x0007e20000100c00 */
[----:B0-----:R-:W-:-:S03]  /*0120*/  UIMAD UR7, UR7, UR8, URZ ;  /* 0x00000008070772a4 */ /* 0x001fc6000f8e02ff */
[----:B------:R3:W-:Y:S01]  /*0130*/  STL.128 [R1+0x50], RZ ;  /* 0x000050ff01007387 */ /* 0x0007e20000100c00 */
[----:B-1----:R-:W0:Y:S03]  /*0140*/  MUFU.RCP R0, R0 ;  /* 0x0000000000007308 */ /* 0x002e260000001000 */
[----:B------:R3:W-:Y:S04]  /*0150*/  STL.128 [R1+0x60], RZ ;  /* 0x000060ff01007387 */ /* 0x0007e80000100c00 */
[----:B------:R3:W-:Y:S01]  /*0160*/  STL.128 [R1+0x70], RZ ;  /* 0x000070ff01007387 */ /* 0x0007e20000100c00 */
[----:B0-----:R-:W-:-:S04]  /*0170*/  IADD3 R2, PT, PT, R0, 0xffffffe, RZ ;  /* 0x0ffffffe00027810 */ /* 0x001fc80007ffe0ff */
[----:B------:R0:W1:Y:S02]  /*0180*/  F2I.FTZ.U32.TRUNC.NTZ R3, R2 ;  /* 0x0000000200037305 */ /* 0x000064000021f000 */
[----:B0-----:R-:W-:Y:S02]  /*0190*/  HFMA2 R2, -RZ, RZ, 0, 0 ;  /* 0x00000000ff027431 */ /* 0x001fe400000001ff */
[----:B-1----:R-:W-:-:S05]  /*01a0*/  IMAD R4, R3, UR8, RZ ;  /* 0x0000000803047c24 */ /* 0x002fca000f8e02ff */
[----:B------:R-:W-:Y:S02]  /*01b0*/  IADD3 R5, PT, PT, -R4, RZ, RZ ;  /* 0x000000ff04057210 */ /* 0x000fe40007ffe1ff */
[----:B------:R-:W0:Y:S03]  /*01c0*/  I2F.RP R4, R7 ;  /* 0x0000000700047306 */ /* 0x000e260000209400 */
[----:B------:R-:W-:Y:S01]  /*01d0*/  IMAD.HI.U32 R3, R3, R5, R2 ;  /* 0x0000000503037227 */ /* 0x000fe200078e0002 */
[----:B------:R-:W-:-:S05]  /*01e0*/  LOP3.LUT R5, RZ, UR8, RZ, 0x33, !PT ;  /* 0x00000008ff057c12 */ /* 0x000fca000f8e33ff */
[----:B--2---:R-:W-:-:S05]  /*01f0*/  IMAD.HI.U32 R3, R3, R6, RZ ;  /* 0x0000000603037227 */ /* 0x004fca00078e00ff */
[----:B------:R-:W-:Y:S01]  /*0200*/  IADD3 R3, PT, PT, -R3, RZ, RZ ;  /* 0x000000ff03037210 */ /* 0x000fe20007ffe1ff */
[----:B0-----:R-:W0:Y:S04]  /*0210*/  MUFU.RCP R4, R4 ;  /* 0x0000000400047308 */ /* 0x001e280000001000 */
[----:B------:R-:W-:-:S05]  /*0220*/  IMAD R0, R3, UR8, R6 ;  /* 0x0000000803007c24 */ /* 0x000fca000f8e0206 */
[----:B------:R-:W-:Y:S02]  /*0230*/  ISETP.GE.U32.AND P0, PT, R0, UR8, PT ;  /* 0x0000000800007c0c */ /* 0x000fe4000bf06070 */
[----:B0-----:R-:W-:-:S04]  /*0240*/  IADD3 R2, PT, PT, R4, 0xffffffe, RZ ;  /* 0x0ffffffe04027810 */ /* 0x001fc80007ffe0ff */
[----:B------:R0:W1:Y:S07]  /*0250*/  F2I.FTZ.U32.TRUNC.NTZ R3, R2 ;  /* 0x0000000200037305 */ /* 0x00006e000021f000 */
[----:B------:R-:W-:-:S04]  /*0260*/  @P0 IADD3 R0, PT, PT, R0, -UR8, RZ ;  /* 0x8000000800000c10 */ /* 0x000fc8000fffe0ff */
[----:B------:R-:W-:Y:S01]  /*0270*/  ISETP.GE.U32.AND P0, PT, R0, UR8, PT ;  /* 0x0000000800007c0c */ /* 0x000fe2000bf06070 */
[----:B0-----:R-:W-:Y:S01]  /*0280*/  HFMA2 R2, -RZ, RZ, 0, 0 ;  /* 0x00000000ff027431 */ /* 0x001fe200000001ff */
[----:B-1----:R-:W-:-:S11]  /*0290*/  IADD3 R6, PT, PT, RZ, -R3, RZ ;  /* 0x80000003ff067210 */ /* 0x002fd60007ffe0ff */
[----:B------:R-:W-:-:S04]  /*02a0*/  @P0 IADD3 R0, PT, PT, R0, -UR8, RZ ;  /* 0x8000000800000c10 */ /* 0x000fc8000fffe0ff */
[----:B------:R-:W-:Y:S02]  /*02b0*/  SEL R20, R5, R0, !P1 ;  /* 0x0000000005147207 */ /* 0x000fe40004800000 */
[----:B------:R-:W-:-:S03]  /*02c0*/  MOV R0, R6 ;  /* 0x0000000600007202 */ /* 0x000fc60000000f00 */
[----:B----4-:R-:W-:Y:S02]  /*02d0*/  IMAD R20, R9, UR8, R20 ;  /* 0x0000000809147c24 */ /* 0x010fe4000f8e0214 */
[----:B------:R-:W-:-:S03]  /*02e0*/  IMAD R9, R0, R7, RZ ;  /* 0x0000000700097224 */ /* 0x000fc600078e02ff */
[----:B------:R-:W-:Y:S01]  /*02f0*/  IABS R0, R20 ;  /* 0x0000001400007213 */ /* 0x000fe20000000000 */
[----:B------:R-:W-:-:S06]  /*0300*/  IMAD.HI.U32 R2, R3, R9, R2 ;  /* 0x0000000903027227 */ /* 0x000fcc00078e0002 */
[----:B------:R-:W-:-:S05]  /*0310*/  IMAD.HI.U32 R2, R2, R0, RZ ;  /* 0x0000000002027227 */ /* 0x000fca00078e00ff */
[----:B------:R-:W-:-:S05]  /*0320*/  IADD3 R2, PT, PT, -R2, RZ, RZ ;  /* 0x000000ff02027210 */ /* 0x000fca0007ffe1ff */
[----:B------:R-:W-:Y:S01]  /*0330*/  IMAD R0, R7, R2, R0 ;  /* 0x0000000207007224 */ /* 0x000fe200078e0200 */
[----:B------:R-:W-:-:S04]  /*0340*/  IADD3 R2, PT, PT, R1, 0x20, RZ ;  /* 0x0000002001027810 */ /* 0x000fc80007ffe0ff */
[----:B------:R-:W-:-:S13]  /*0350*/  ISETP.GT.U32.AND P0, PT, R7, R0, PT ;  /* 0x000000000700720c */ /* 0x000fda0003f04070 */
[----:B------:R-:W-:Y:S02]  /*0360*/  @!P0 IADD3 R0, PT, PT, R0, -R7, RZ ;  /* 0x8000000700008210 */ /* 0x000fe40007ffe0ff */
[----:B------:R-:W-:Y:S02]  /*0370*/  ISETP.GE.AND P0, PT, R20, RZ, PT ;  /* 0x000000ff1400720c */ /* 0x000fe40003f06270 */
[----:B------:R-:W-:-:S13]  /*0380*/  ISETP.GT.U32.AND P1, PT, R7, R0, PT ;  /* 0x000000000700720c */ /* 0x000fda0003f24070 */
[----:B------:R-:W-:Y:S02]  /*0390*/  @!P1 IADD3 R0, PT, PT, R0, -R7, RZ ;  /* 0x8000000700009210 */ /* 0x000fe40007ffe0ff */
[----:B------:R-:W-:Y:S02]  /*03a0*/  ISETP.NE.AND P1, PT, RZ, UR8, PT ;  /* 0x00000008ff007c0c */ /* 0x000fe4000bf25270 */
[----:B------:R-:W-:-:S04]  /*03b0*/  @!P0 IADD3 R0, PT, PT, -R0, RZ, RZ ;  /* 0x000000ff00008210 */ /* 0x000fc80007ffe1ff */
[----:B------:R-:W-:Y:S01]  /*03c0*/  SEL R0, R5, R0, !P1 ;  /* 0x0000000005007207 */ /* 0x000fe20004800000 */
[----:B---3--:R-:W-:Y:S06]  /*03d0*/  BRA.U !UP0, `(.L_x_0) ;  /* 0x0000001908987547 */ /* 0x008fec000b800000 */
[----:B------:R-:W0:Y:S01]  /*03e0*/  S2UR UR5, SR_CgaCtaId ;  /* 0x00000000000579c3 */ /* 0x000e220000008800 */
[----:B------:R-:W-:Y:S01]  /*03f0*/  UMOV UR4, 0x400 ;  /* 0x0000040000047882 */ /* 0x000fe20000000000 */
[----:B------:R-:W-:Y:S02]  /*0400*/  UIMAD UR18, UR8, UR8, URZ ;  /* 0x00000008081272a4 */ /* 0x000fe4000f8e02ff */
[----:B------:R-:W-:Y:S02]  /*0410*/  UIADD3 UR17, UPT, UPT, UR8, -0x1, URZ ;  /* 0xffffffff08117890 */ /* 0x000fe4000fffe0ff */
[----:B------:R-:W-:Y:S02]  /*0420*/  ULOP3.LUT UR19, UR8, 0x7, URZ, 0xc0, !UPT ;  /* 0x0000000708137892 */ /* 0x000fe4000f8ec0ff */
[----:B------:R-:W-:Y:S02]  /*0430*/  ULOP3.LUT UR20, UR8, 0x3, URZ, 0xc0, !UPT ;  /* 0x0000000308147892 */ /* 0x000fe4000f8ec0ff */
[----:B------:R-:W-:-:S02]  /*0440*/  ULOP3.LUT UR21, UR8, 0xf, URZ, 0xc0, !UPT ;  /* 0x0000000f08157892 */ /* 0x000fc4000f8ec0ff */
[----:B------:R-:W-:Y:S02]  /*0450*/  ULOP3.LUT UR22, UR8, 0x7ffffff8, URZ, 0xc0, !UPT ;  /* 0x7ffffff808167892 */ /* 0x000fe4000f8ec0ff */
[----:B------:R-:W-:Y:S02]  /*0460*/  ULOP3.LUT UR9, UR8, 0x7ffffff0, URZ, 0xc0, !UPT ;  /* 0x7ffffff008097892 */ /* 0x000fe4000f8ec0ff */
[----:B0-----:R-:W-:-:S04]  /*0470*/  ULEA UR4, UR5, UR4, 0x18 ;  /* 0x0000000405047291 */ /* 0x001fc8000f8ec0ff */
[----:B------:R-:W-:-:S03]  /*0480*/  ULEA UR10, UR18, UR4, 0x2 ;  /* 0x00000004120a7291 */ /* 0x000fc6000f8e10ff */
[----:B------:R-:W-:-:S09]  /*0490*/  UMOV UR4, URZ ;  /* 0x000000ff00047c82 */ /* 0x000fd20008000000 */
.L_x_13:
[----:B0-----:R-:W0:Y:S02]  /*04a0*/  LDCU UR8, c[0x0][0x38c] ;  /* 0x00007180ff0877ac */ /* 0x001e240008000800 */
[----:B0-----:R-:W-:-:S09]  /*04b0*/  UISETP.GE.AND UP0, UPT, UR8, 0x1, UPT ;  /* 0x000000010800788c */ /* 0x001fd2000bf06270 */
[----:B-1234-:R-:W-:Y:S05]  /*04c0*/  BRA.U !UP0, `(.L_x_1) ;  /* 0x0000000d08587547 */ /* 0x01efea000b800000 */
[----:B------:R-:W-:Y:S01]  /*04d0*/  UISETP.GE.U32.AND UP1, UPT, UR17, 0x7, UPT ;  /* 0x000000071100788c */ /* 0x000fe2000bf26070 */
[----:B------:R-:W-:-:S08]  /*04e0*/  MOV R15, RZ ;  /* 0x000000ff000f7202 */ /* 0x000fd00000000f00 */
[----:B------:R-:W-:Y:S05]  /*04f0*/  BRA.U !UP1, `(.L_x_2) ;  /* 0x00000005098c7547 */ /* 0x000fea000b800000 */
[----:B------:R-:W0:Y:S01]  /*0500*/  S2UR UR6, SR_CgaCtaId ;  /* 0x00000000000679c3 */ /* 0x000e220000008800 */
[----:B------:R-:W1:Y:S02]  /*0510*/  LDCU UR5, c[0x0][0x388] ;  /* 0x00007100ff0577ac */ /* 0x000e640008000800 */
[----:B-1----:R-:W-:Y:S01]  /*0520*/  MOV R3, UR5 ;  /* 0x0000000500037c02 */ /* 0x002fe20008000f00 */
[----:B------:R-:W-:-:S04]  /*0530*/  UMOV UR5, 0x400 ;  /* 0x0000040000057882 */ /* 0x000fc80000000000 */
[----:B------:R-:W-:Y:S01]  /*0540*/  IMAD R3, R3, UR7, R0 ;  /* 0x0000000703037c24 */ /* 0x000fe2000f8e0200 */
[----:B0-----:R-:W-:Y:S02]  /*0550*/  ULEA UR5, UR6, UR5, 0x18 ;  /* 0x0000000506057291 */ /* 0x001fe4000f8ec0ff */
[----:B------:R-:W-:Y:S02]  /*0560*/  UIADD3 UR6, UPT, UPT, -UR22, URZ, URZ ;  /* 0x000000ff16067290 */ /* 0x000fe4000fffe1ff */
[----:B------:R-:W-:Y:S02]  /*0570*/  IADD3 R3, PT, PT, R3, UR4, RZ ;  /* 0x0000000403037c10 */ /* 0x000fe4000fffe0ff */
[----:B------:R-:W-:Y:S01]  /*0580*/  LEA R5, R0, UR5, 0x2 ;  /* 0x0000000500057c11 */ /* 0x000fe2000f8e10ff */
[----:B------:R-:W-:-:S07]  /*0590*/  UMOV UR5, URZ ;  /* 0x000000ff00057c82 */ /* 0x000fce0008000000 */
.L_x_3:
[----:B0-----:R-:W0:Y:S01]  /*05a0*/  LDC R9, c[0x0][0x384] ;  /* 0x0000e100ff097b82 */ /* 0x001e220000000800 */
[----:B------:R-:W-:-:S07]  /*05b0*/  UIADD3 UR11, UPT, UPT, UR5, UR4, URZ ;  /* 0x00000004050b7290 */ /* 0x000fce000fffe0ff */
[----:B------:R-:W1:Y:S08]  /*05c0*/  LDC.64 R14, c[0x0][0x390] ;  /* 0x0000e400ff0e7b82 */ /* 0x000e700000000a00 */
[----:B------:R-:W2:Y:S08]  /*05d0*/  LDC.64 R16, c[0x0][0x398] ;  /* 0x0000e600ff107b82 */ /* 0x000eb00000000a00 */
[----:B------:R-:W3:Y:S01]  /*05e0*/  LDC R4, c[0x0][0x388] ;  /* 0x0000e200ff047b82 */ /* 0x000ee20000000800 */
[----:B0-----:R-:W-:-:S02]  /*05f0*/  IMAD R7, R9, UR11, R20 ;  /* 0x0000000b09077c24 */ /* 0x001fc4000f8e0214 */
[----:B-1----:R-:W-:-:S05]  /*0600*/  IMAD.WIDE R14, R3, 0x4, R14 ;  /* 0x00000004030e7825 */ /* 0x002fca00078e020e */
[----:B------:R-:W4:Y:S01]  /*0610*/  LDG.E R8, desc[UR14][R14.64] ;  /* 0x0000000e0e087981 */ /* 0x000f22000c1e1900 */
[----:B--2---:R-:W-:-:S05]  /*0620*/  IMAD.WIDE R16, R7, 0x4, R16 ;  /* 0x0000000407107825 */ /* 0x004fca00078e0210 */
[----:B------:R0:W2:Y:S01]  /*0630*/  LDG.E R25, desc[UR14][R16.64] ;  /* 0x0000000e10197981 */ /* 0x0000a2000c1e1900 */
[----:B------:R-:W-:-:S04]  /*0640*/  IMAD.WIDE R6, R9, 0x4, R16 ;  /* 0x0000000409067825 */ /* 0x000fc800078e0210 */
[----:B---3--:R-:W-:-:S04]  /*0650*/  IMAD.WIDE.U32 R18, R4, 0x4, R14 ;  /* 0x0000000404127825 */ /* 0x008fc800078e000e */
[C---:B------:R-:W-:Y:S01]  /*0660*/  IMAD.WIDE R12, R9.reuse, 0x4, R6 ;  /* 0x00000004090c7825 */ /* 0x040fe200078e0206 */
[----:B------:R-:W3:Y:S03]  /*0670*/  LDG.E R21, desc[UR14][R18.64] ;  /* 0x0000000e12157981 */ /* 0x000ee6000c1e1900 */
[C---:B------:R-:W-:Y:S01]  /*0680*/  IMAD.WIDE.U32 R22, R4.reuse, 0x4, R18 ;  /* 0x0000000404167825 */ /* 0x040fe200078e0012 */
[----:B------:R-:W5:Y:S03]  /*0690*/  LDG.E R24, desc[UR14][R12.64] ;  /* 0x0000000e0c187981 */ /* 0x000f66000c1e1900 */
[C---:B------:R-:W-:Y:S01]  /*06a0*/  IMAD.WIDE R10, R9.reuse, 0x4, R12 ;  /* 0x00000004090a7825 */ /* 0x040fe200078e020c */
[----:B------:R-:W5:Y:S03]  /*06b0*/  LDG.E R6, desc[UR14][R6.64] ;  /* 0x0000000e06067981 */ /* 0x000f66000c1e1900 */
[C---:B------:R-:W-:Y:S01]  /*06c0*/  IMAD.WIDE.U32 R26, R4.reuse, 0x4, R22 ;  /* 0x00000004041a7825 */ /* 0x040fe200078e0016 */
[----:B------:R1:W5:Y:S03]  /*06d0*/  LDG.E R29, desc[UR14][R10.64] ;  /* 0x0000000e0a1d7981 */ /* 0x000366000c1e1900 */
[C---:B0-----:R-:W-:Y:S01]  /*06e0*/  IMAD.WIDE R16, R9.reuse, 0x4, R10 ;  /* 0x0000000409107825 */ /* 0x041fe200078e020a */
[----:B------:R-:W5:Y:S03]  /*06f0*/  LDG.E R28, desc[UR14][R26.64] ;  /* 0x0000000e1a1c7981 */ /* 0x000f66000c1e1900 */
[----:B------:R-:W-:Y:S01]  /*0700*/  IMAD.WIDE.U32 R14, R4, 0x4, R26 ;  /* 0x00000004040e7825 */ /* 0x000fe200078e001a */
[----:B------:R0:W5:Y:S03]  /*0710*/  LDG.E R7, desc[UR14][R22.64] ;  /* 0x0000000e16077981 */ /* 0x000166000c1e1900 */
[----:B-1----:R-:W-:-:S02]  /*0720*/  IMAD.WIDE R10, R9, 0x4, R16 ;  /* 0x00000004090a7825 */ /* 0x002fc400078e0210 */
[----:B------:R-:W5:Y:S02]  /*0730*/  LDG.E R16, desc[UR14][R16.64] ;  /* 0x0000000e10107981 */ /* 0x000f64000c1e1900 */
[----:B------:R-:W-:Y:S02]  /*0740*/  IMAD.WIDE.U32 R12, R4, 0x4, R14 ;  /* 0x00000004040c7825 */ /* 0x000fe400078e000e */
[----:B------:R-:W5:Y:S02]  /*0750*/  LDG.E R14, desc[UR14][R14.64] ;  /* 0x0000000e0e0e7981 */ /* 0x000f64000c1e1900 */
[----:B0-----:R-:W-:-:S04]  /*0760*/  IMAD.WIDE R22, R9, 0x4, R10 ;  /* 0x0000000409167825 */ /* 0x001fc800078e020a */
[C---:B------:R-:W-:Y:S02]  /*0770*/  IMAD.WIDE.U32 R18, R4.reuse, 0x4, R12 ;  /* 0x0000000404127825 */ /* 0x040fe400078e000c */
[----:B------:R-:W5:Y:S02]  /*0780*/  LDG.E R12, desc[UR14][R12.64] ;  /* 0x0000000e0c0c7981 */ /* 0x000f64000c1e1900 */
[----:B------:R-:W-:Y:S02]  /*0790*/  IMAD.WIDE.U32 R26, R4, 0x4, R18 ;  /* 0x00000004041a7825 */ /* 0x000fe400078e0012 */
[----:B------:R0:W5:Y:S04]  /*07a0*/  LDG.E R15, desc[UR14][R10.64] ;  /* 0x0000000e0a0f7981 */ /* 0x000168000c1e1900 */
[----:B------:R1:W5:Y:S04]  /*07b0*/  LDG.E R13, desc[UR14][R18.64] ;  /* 0x0000000e120d7981 */ /* 0x000368000c1e1900 */
[----:B------:R-:W5:Y:S01]  /*07c0*/  LDG.E R26, desc[UR14][R26.64] ;  /* 0x0000000e1a1a7981 */ /* 0x000f62000c1e1900 */
[----:B0-----:R-:W-:-:S03]  /*07d0*/  IMAD.WIDE R10, R9, 0x4, R22 ;  /* 0x00000004090a7825 */ /* 0x001fc600078e0216 */
[----:B------:R-:W5:Y:S04]  /*07e0*/  LDG.E R22, desc[UR14][R22.64] ;  /* 0x0000000e16167981 */ /* 0x000f68000c1e1900 */
[----:B------:R0:W5:Y:S01]  /*07f0*/  LDG.E R9, desc[UR14][R10.64] ;  /* 0x0000000e0a097981 */ /* 0x000162000c1e1900 */
[----:B------:R-:W-:Y:S02]  /*0800*/  MOV R17, UR18 ;  /* 0x0000001200117c02 */ /* 0x000fe40008000f00 */
[----:B-1----:R-:W-:Y:S02]  /*0810*/  MOV R18, UR8 ;  /* 0x0000000800127c02 */ /* 0x002fe40008000f00 */
[----:B------:R-:W-:Y:S02]  /*0820*/  LEA R17, R17, R5, 0x2 ;  /* 0x0000000511117211 */ /* 0x000fe400078e10ff */
[----:B------:R-:W-:-:S02]  /*0830*/  MOV R19, UR8 ;  /* 0x0000000800137c02 */ /* 0x000fc40008000f00 */
[----:B------:R-:W-:Y:S02]  /*0840*/  LEA R18, R18, R5, 0x2 ;  /* 0x0000000512127211 */ /* 0x000fe400078e10ff */
[----:B0-----:R-:W-:Y:S02]  /*0850*/  MOV R11, UR8 ;  /* 0x00000008000b7c02 */ /* 0x001fe40008000f00 */
[----:B------:R-:W-:Y:S02]  /*0860*/  LEA R19, R19, R17, 0x2 ;  /* 0x0000001113137211 */ /* 0x000fe400078e10ff */
[----:B------:R-:W-:Y:S02]  /*0870*/  MOV R23, UR8 ;  /* 0x0000000800177c02 */ /* 0x000fe40008000f00 */
[----:B------:R-:W-:Y:S02]  /*0880*/  LEA R10, R11, R18, 0x2 ;  /* 0x000000120b0a7211 */ /* 0x000fe400078e10ff */
[----:B------:R-:W-:-:S02]  /*0890*/  MOV R27, UR8 ;  /* 0x00000008001b7c02 */ /* 0x000fc40008000f00 */
[----:B------:R-:W-:Y:S01]  /*08a0*/  LEA R11, R23, R19, 0x2 ;  /* 0x00000013170b7211 */ /* 0x000fe200078e10ff */
[----:B------:R-:W-:-:S04]  /*08b0*/  UIADD3 UR6, UPT, UPT, UR6, 0x8, URZ ;  /* 0x0000000806067890 */ /* 0x000fc8000fffe0ff */
[----:B------:R-:W-:Y:S01]  /*08c0*/  UISETP.NE.AND UP1, UPT, UR6, URZ, UPT ;  /* 0x000000ff0600728c */ /* 0x000fe2000bf25270 */
[----:B------:R-:W-:Y:S01]  /*08d0*/  LEA R3, R4, R3, 0x3 ;  /* 0x0000000304037211 */ /* 0x000fe200078e18ff */
[----:B------:R-:W-:Y:S01]  /*08e0*/  UIADD3 UR5, UPT, UPT, UR5, 0x8, URZ ;  /* 0x0000000805057890 */ /* 0x000fe2000fffe0ff */
[----:B----4-:R0:W-:Y:S04]  /*08f0*/  STS [R5], R8 ;  /* 0x0000000805007388 */ /* 0x0101e80000000800 */
[----:B--2---:R1:W-:Y:S01]  /*0900*/  STS [R17], R25 ;  /* 0x0000001911007388 */ /* 0x0043e20000000800 */
[----:B0-----:R-:W-:-:S04]  /*0910*/  MOV R8, UR8 ;  /* 0x0000000800087c02 */ /* 0x001fc80008000f00 */
[----:B------:R-:W-:Y:S02]  /*0920*/  LEA R8, R8, R11, 0x2 ;  /* 0x0000000b08087211 */ /* 0x000fe400078e10ff */
[----:B-1----:R-:W-:Y:S02]  /*0930*/  LEA R17, R27, R10, 0x2 ;  /* 0x0000000a1b117211 */ /* 0x002fe400078e10ff */
[----:B------:R-:W-:Y:S01]  /*0940*/  MOV R25, UR8 ;  /* 0x0000000800197c02 */ /* 0x000fe20008000f00 */
[----:B---3--:R0:W-:Y:S04]  /*0950*/  STS [R18], R21 ;  /* 0x0000001512007388 */ /* 0x0081e80000000800 */
[----:B-----5:R1:W-:Y:S01]  /*0960*/  STS [R19], R6 ;  /* 0x0000000613007388 */ /* 0x0203e20000000800 */
[----:B0-----:R-:W-:-:S02]  /*0970*/  LEA R21, R23, R17, 0x2 ;  /* 0x0000001117157211 */ /* 0x001fc400078e10ff */
[----:B------:R-:W-:Y:S02]  /*0980*/  MOV R18, UR8 ;  /* 0x0000000800127c02 */ /* 0x000fe40008000f00 */
[----:B-1----:R-:W-:Y:S02]  /*0990*/  LEA R19, R25, R8, 0x2 ;  /* 0x0000000819137211 */ /* 0x002fe400078e10ff */
[----:B------:R-:W-:Y:S01]  /*09a0*/  MOV R6, UR8 ;  /* 0x0000000800067c02 */ /* 0x000fe20008000f00 */
[----:B------:R0:W-:Y:S03]  /*09b0*/  STS [R10], R7 ;  /* 0x000000070a007388 */ /* 0x0001e60000000800 */
[----:B------:R-:W-:Y:S01]  /*09c0*/  LEA R6, R6, R19, 0x2 ;  /* 0x0000001306067211 */ /* 0x000fe200078e10ff */
[----:B------:R1:W-:Y:S01]  /*09d0*/  STS [R11], R24 ;  /* 0x000000180b007388 */ /* 0x0003e20000000800 */
[----:B0-----:R-:W-:-:S02]  /*09e0*/  LEA R7, R18, R21, 0x2 ;  /* 0x0000001512077211 */ /* 0x001fc400078e10ff */
[----:B------:R-:W-:Y:S02]  /*09f0*/  MOV R10, UR8 ;  /* 0x00000008000a7c02 */ /* 0x000fe40008000f00 */
[----:B-1----:R-:W-:Y:S01]  /*0a00*/  MOV R11, UR8 ;  /* 0x00000008000b7c02 */ /* 0x002fe20008000f00 */
[----:B------:R0:W-:Y:S01]  /*0a10*/  STS [R17], R28 ;  /* 0x0000001c11007388 */ /* 0x0001e20000000800 */
[----:B------:R-:W-:Y:S02]  /*0a20*/  LEA R10, R10, R7, 0x2 ;  /* 0x000000070a0a7211 */ /* 0x000fe400078e10ff */
[----:B------:R-:W-:Y:S01]  /*0a30*/  LEA R11, R11, R6, 0x2 ;  /* 0x000000060b0b7211 */ /* 0x000fe200078e10ff */
[----:B------:R1:W-:Y:S04]  /*0a40*/  STS [R8], R29 ;  /* 0x0000001d08007388 */ /* 0x0003e80000000800 */
[----:B------:R2:W-:Y:S01]  /*0a50*/  STS [R21], R14 ;  /* 0x0000000e15007388 */ /* 0x0005e20000000800 */
[----:B0-----:R-:W-:-:S03]  /*0a60*/  LEA R17, R23, R10, 0x2 ;  /* 0x0000000a17117211 */ /* 0x001fc600078e10ff */
[----:B------:R0:W-:Y:S01]  /*0a70*/  STS [R19], R16 ;  /* 0x0000001013007388 */ /* 0x0001e20000000800 */
[----:B-1----:R-:W-:-:S03]  /*0a80*/  LEA R8, R18, R11, 0x2 ;  /* 0x0000000b12087211 */ /* 0x002fc600078e10ff */
[----:B------:R0:W-:Y:S04]  /*0a90*/  STS [R7], R12 ;  /* 0x0000000c07007388 */ /* 0x0001e80000000800 */
[----:B------:R0:W-:Y:S04]  /*0aa0*/  STS [R6], R15 ;  /* 0x0000000f06007388 */ /* 0x0001e80000000800 */
[----:B------:R0:W-:Y:S04]  /*0ab0*/  STS [R10], R13 ;  /* 0x0000000d0a007388 */ /* 0x0001e80000000800 */
[----:B------:R0:W-:Y:S04]  /*0ac0*/  STS [R11], R22 ;  /* 0x000000160b007388 */ /* 0x0001e80000000800 */
[----:B------:R0:W-:Y:S04]  /*0ad0*/  STS [R17], R26 ;  /* 0x0000001a11007388 */ /* 0x0001e80000000800 */
[----:B------:R0:W-:Y:S01]  /*0ae0*/  STS [R8], R9 ;  /* 0x0000000908007388 */ /* 0x0001e20000000800 */
[----:B--2---:R-:W-:-:S04]  /*0af0*/  MOV R14, UR8 ;  /* 0x00000008000e7c02 */ /* 0x004fc80008000f00 */
[----:B------:R-:W-:Y:S01]  /*0b00*/  LEA R5, R14, R5, 0x5 ;  /* 0x000000050e057211 */ /* 0x000fe200078e28ff */
[----:B------:R-:W-:Y:S06]  /*0b10*/  BRA.U UP1, `(.L_x_3) ;  /* 0xfffffff901a07547 */ /* 0x000fec000b83ffff */
[----:B0-----:R-:W-:-:S07]  /*0b20*/  MOV R15, UR22 ;  /* 0x00000016000f7c02 */ /* 0x001fce0008000f00 */
.L_x_2:
[----:B------:R-:W-:-:S09]  /*0b30*/  UISETP.NE.AND UP1, UPT, UR19, URZ, UPT ;  /* 0x000000ff1300728c */ /* 0x000fd2000bf25270 */
[----:B------:R-:W-:Y:S05]  /*0b40*/  BRA.U !UP1, `(.L_x_1) ;  /* 0x0000000509b87547 */ /* 0x000fea000b800000 */
[----:B------:R-:W-:Y:S01]  /*0b50*/  UIADD3 UR5, UPT, UPT, UR19, -0x1, URZ ;  /* 0xffffffff13057890 */ /* 0x000fe2000fffe0ff */
[----:B------:R-:W-:Y:S01]  /*0b60*/  IADD3 R3, PT, PT, R0, UR4, RZ ;  /* 0x0000000400037c10 */ /* 0x000fe2000fffe0ff */
[----:B------:R-:W-:Y:S02]  /*0b70*/  UISETP.NE.AND UP2, UPT, UR20, URZ, UPT ;  /* 0x000000ff1400728c */ /* 0x000fe4000bf45270 */
[----:B------:R-:W-:-:S09]  /*0b80*/  UISETP.GE.U32.AND UP1, UPT, UR5, 0x3, UPT ;  /* 0x000000030500788c */ /* 0x000fd2000bf26070 */
[----:B------:R-:W-:Y:S05]  /*0b90*/  BRA.U !UP1, `(.L_x_4) ;  /* 0x0000000109c47547 */ /* 0x000fea000b800000 */
[----:B------:R-:W0:Y:S01]  /*0ba0*/  LDC R11, c[0x0][0x388] ;  /* 0x0000e200ff0b7b82 */ /* 0x000e220000000800 */
[C---:B------:R-:W-:Y:S02]  /*0bb0*/  IADD3 R4, PT, PT, R15.reuse, UR7, RZ ;  /* 0x000000070f047c10 */ /* 0x040fe4000fffe0ff */
[----:B------:R-:W-:-:S05]  /*0bc0*/  IADD3 R6, PT, PT, R15, UR4, RZ ;  /* 0x000000040f067c10 */ /* 0x000fca000fffe0ff */
[----:B------:R-:W1:Y:S08]  /*0bd0*/  LDC R13, c[0x0][0x384] ;  /* 0x0000e100ff0d7b82 */ /* 0x000e700000000800 */
[----:B------:R-:W2:Y:S08]  /*0be0*/  LDC.64 R22, c[0x0][0x390] ;  /* 0x0000e400ff167b82 */ /* 0x000eb00000000a00 */
[----:B------:R-:W3:Y:S01]  /*0bf0*/  LDC.64 R18, c[0x0][0x398] ;  /* 0x0000e600ff127b82 */ /* 0x000ee20000000a00 */
[----:B0-----:R-:W-:-:S02]  /*0c00*/  IMAD R5, R4, R11, R3 ;  /* 0x0000000b04057224 */ /* 0x001fc400078e0203 */
[----:B-1----:R-:W-:Y:S02]  /*0c10*/  IMAD R7, R6, R13, R20 ;  /* 0x0000000d06077224 */ /* 0x002fe400078e0214 */
[----:B--2---:R-:W-:-:S05]  /*0c20*/  IMAD.WIDE R22, R5, 0x4, R22 ;  /* 0x0000000405167825 */ /* 0x004fca00078e0216 */
[----:B------:R-:W2:Y:S01]  /*0c30*/  LDG.E R14, desc[UR14][R22.64] ;  /* 0x0000000e160e7981 */ /* 0x000ea2000c1e1900 */
[----:B------:R-:W-:-:S04]  /*0c40*/  IMAD.WIDE.U32 R16, R11, 0x4, R22 ;  /* 0x000000040b107825 */ /* 0x000fc800078e0016 */
[----:B---3--:R-:W-:-:S04]  /*0c50*/  IMAD.WIDE R18, R7, 0x4, R18 ;  /* 0x0000000407127825 */ /* 0x008fc800078e0212 */
[----:B------:R-:W-:Y:S02]  /*0c60*/  IMAD.WIDE R6, R13, 0x4, R18 ;  /* 0x000000040d067825 */ /* 0x000fe400078e0212 */
[----:B------:R-:W3:Y:S02]  /*0c70*/  LDG.E R18, desc[UR14][R18.64] ;  /* 0x0000000e12127981 */ /* 0x000ee4000c1e1900 */
[----:B------:R-:W-:Y:S02]  /*0c80*/  IMAD.WIDE.U32 R4, R11, 0x4, R16 ;  /* 0x000000040b047825 */ /* 0x000fe400078e0010 */
[----:B------:R0:W4:Y:S02]  /*0c90*/  LDG.E R16, desc[UR14][R16.64] ;  /* 0x0000000e10107981 */ /* 0x000124000c1e1900 */
[----:B------:R-:W-:Y:S02]  /*0ca0*/  IMAD.WIDE R8, R13, 0x4, R6 ;  /* 0x000000040d087825 */ /* 0x000fe400078e0206 */
[----:B------:R-:W5:Y:S02]  /*0cb0*/  LDG.E R6, desc[UR14][R6.64] ;  /* 0x0000000e06067981 */ /* 0x000f64000c1e1900 */
[----:B------:R-:W-:-:S02]  /*0cc0*/  IMAD.WIDE.U32 R10, R11, 0x4, R4 ;  /* 0x000000040b0a7825 */ /* 0x000fc400078e0004 */
[----:B------:R1:W5:Y:S02]  /*0cd0*/  LDG.E R4, desc[UR14][R4.64] ;  /* 0x0000000e04047981 */ /* 0x000364000c1e1900 */
[----:B------:R-:W-:Y:S02]  /*0ce0*/  IMAD.WIDE R12, R13, 0x4, R8 ;  /* 0x000000040d0c7825 */ /* 0x000fe400078e0208 */
[----:B------:R1:W5:Y:S04]  /*0cf0*/  LDG.E R8, desc[UR14][R8.64] ;  /* 0x0000000e08087981 */ /* 0x000368000c1e1900 */
[----:B------:R1:W5:Y:S04]  /*0d00*/  LDG.E R10, desc[UR14][R10.64] ;  /* 0x0000000e0a0a7981 */ /* 0x000368000c1e1900 */
[----:B------:R1:W5:Y:S01]  /*0d10*/  LDG.E R12, desc[UR14][R12.64] ;  /* 0x0000000e0c0c7981 */ /* 0x000362000c1e1900 */
[----:B------:R-:W1:Y:S01]  /*0d20*/  S2UR UR6, SR_CgaCtaId ;  /* 0x00000000000679c3 */ /* 0x000e620000008800 */
[----:B------:R-:W-:Y:S01]  /*0d30*/  UMOV UR5, 0x400 ;  /* 0x0000040000057882 */ /* 0x000fe20000000000 */
[----:B0-----:R-:W-:Y:S01]  /*0d40*/  IMAD R17, R15, UR8, R0 ;  /* 0x000000080f117c24 */ /* 0x001fe2000f8e0200 */
[----:B------:R-:W-:-:S02]  /*0d50*/  MOV R22, UR8 ;  /* 0x0000000800167c02 */ /* 0x000fc40008000f00 */
[----:B------:R-:W-:Y:S02]  /*0d60*/  MOV R24, UR8 ;  /* 0x0000000800187c02 */ /* 0x000fe40008000f00 */
[----:B------:R-:W-:Y:S02]  /*0d70*/  MOV R26, UR8 ;  /* 0x00000008001a7c02 */ /* 0x000fe40008000f00 */
[----:B------:R-:W-:Y:S01]  /*0d80*/  MOV R28, UR8 ;  /* 0x00000008001c7c02 */ /* 0x000fe20008000f00 */
[----:B-1----:R-:W-:-:S06]  /*0d90*/  ULEA UR5, UR6, UR5, 0x18 ;  /* 0x0000000506057291 */ /* 0x002fcc000f8ec0ff */
[C---:B------:R-:W-:Y:S02]  /*0da0*/  LEA R19, R17.reuse, UR5, 0x2 ;  /* 0x0000000511137c11 */ /* 0x040fe4000f8e10ff */
[----:B------:R-:W-:Y:S02]  /*0db0*/  LEA R17, R17, UR10, 0x2 ;  /* 0x0000000a11117c11 */ /* 0x000fe4000f8e10ff */
[----:B------:R-:W-:Y:S02]  /*0dc0*/  LEA R5, R22, R19, 0x2 ;  /* 0x0000001316057211 */ /* 0x000fe400078e10ff */
[----:B------:R-:W-:Y:S02]  /*0dd0*/  LEA R7, R24, R17, 0x2 ;  /* 0x0000001118077211 */ /* 0x000fe400078e10ff */
[----:B------:R-:W-:Y:S02]  /*0de0*/  LEA R9, R22, R5, 0x2 ;  /* 0x0000000516097211 */ /* 0x000fe400078e10ff */
[----:B------:R-:W-:-:S02]  /*0df0*/  LEA R11, R26, R7, 0x2 ;  /* 0x000000071a0b7211 */ /* 0x000fc400078e10ff */
[----:B------:R-:W-:Y:S02]  /*0e00*/  LEA R13, R24, R9, 0x2 ;  /* 0x00000009180d7211 */ /* 0x000fe400078e10ff */
[----:B------:R-:W-:Y:S01]  /*0e10*/  IADD3 R15, PT, PT, R15, 0x4, RZ ;  /* 0x000000040f0f7810 */ /* 0x000fe20007ffe0ff */
[----:B--2---:R0:W-:Y:S02]  /*0e20*/  STS [R19], R14 ;  /* 0x0000000e13007388 */ /* 0x0041e40000000800 */
[----:B0-----:R-:W-:Y:S02]  /*0e30*/  LEA R19, R28, R11, 0x2 ;  /* 0x0000000b1c137211 */ /* 0x001fe400078e10ff */
[----:B---3--:R0:W-:Y:S04]  /*0e40*/  STS [R17], R18 ;  /* 0x0000001211007388 */ /* 0x0081e80000000800 */
[----:B----4-:R0:W-:Y:S04]  /*0e50*/  STS [R5], R16 ;  /* 0x0000001005007388 */ /* 0x0101e80000000800 */
[----:B-----5:R0:W-:Y:S04]  /*0e60*/  STS [R7], R6 ;  /* 0x0000000607007388 */ /* 0x0201e80000000800 */
[----:B------:R0:W-:Y:S04]  /*0e70*/  STS [R9], R4 ;  /* 0x0000000409007388 */ /* 0x0001e80000000800 */
[----:B------:R0:W-:Y:S04]  /*0e80*/  STS [R11], R8 ;  /* 0x000000080b007388 */ /* 0x0001e80000000800 */
[----:B------:R0:W-:Y:S04]  /*0e90*/  STS [R13], R10 ;  /* 0x0000000a0d007388 */ /* 0x0001e80000000800 */
[----:B------:R0:W-:Y:S02]  /*0ea0*/  STS [R19], R12 ;  /* 0x0000000c13007388 */ /* 0x0001e40000000800 */
.L_x_4:
[----:B------:R-:W-:Y:S05]  /*0eb0*/  BRA.U !UP2, `(.L_x_1) ;  /* 0x000000010adc7547 */ /* 0x000fea000b800000 */
[----:B------:R-:W-:Y:S02]  /*0ec0*/  UISETP.NE.AND UP1, UPT, UR20, 0x1, UPT ;  /* 0x000000011400788c */ /* 0x000fe4000bf25270 */
[----:B------:R-:W-:-:S07]  /*0ed0*/  ULOP3.LUT UP2, URZ, UR8, 0x1, URZ, 0xc0, !UPT ;  /* 0x0000000108ff7892 */ /* 0x000fce000f84c0ff */
[----:B------:R-:W-:Y:S05]  /*0ee0*/  BRA.U !UP1, `(.L_x_5) ;  /* 0x00000001097c7547 */ /* 0x000fea000b800000 */
[----:B0-----:R-:W0:Y:S01]  /*0ef0*/  LDC R9, c[0x0][0x388] ;  /* 0x0000e200ff097b82 */ /* 0x001e220000000800 */
[C---:B------:R-:W-:Y:S02]  /*0f00*/  IADD3 R8, PT, PT, R15.reuse, UR7, RZ ;  /* 0x000000070f087c10 */ /* 0x040fe4000fffe0ff */
[----:B------:R-:W-:-:S05]  /*0f10*/  IADD3 R13, PT, PT, R15, UR4, RZ ;  /* 0x000000040f0d7c10 */ /* 0x000fca000fffe0ff */
[----:B------:R-:W1:Y:S08]  /*0f20*/  LDC R17, c[0x0][0x384] ;  /* 0x0000e100ff117b82 */ /* 0x000e700000000800 */
[----:B------:R-:W2:Y:S08]  /*0f30*/  LDC.64 R4, c[0x0][0x390] ;  /* 0x0000e400ff047b82 */ /* 0x000eb00000000a00 */
[----:B------:R-:W3:Y:S01]  /*0f40*/  LDC.64 R6, c[0x0][0x398] ;  /* 0x0000e600ff067b82 */ /* 0x000ee20000000a00 */
[----:B0-----:R-:W-:-:S02]  /*0f50*/  IMAD R11, R8, R9, R3 ;  /* 0x00000009080b7224 */ /* 0x001fc400078e0203 */
[----:B-1----:R-:W-:Y:S02]  /*0f60*/  IMAD R13, R13, R17, R20 ;  /* 0x000000110d0d7224 */ /* 0x002fe400078e0214 */
[----:B--2---:R-:W-:-:S04]  /*0f70*/  IMAD.WIDE R4, R11, 0x4, R4 ;  /* 0x000000040b047825 */ /* 0x004fc800078e0204 */
[----:B------:R-:W-:Y:S02]  /*0f80*/  IMAD.WIDE.U32 R8, R9, 0x4, R4 ;  /* 0x0000000409087825 */ /* 0x000fe400078e0004 */
[----:B------:R0:W2:Y:S02]  /*0f90*/  LDG.E R4, desc[UR14][R4.64] ;  /* 0x0000000e04047981 */ /* 0x0000a4000c1e1900 */
[----:B---3--:R-:W-:Y:S02]  /*0fa0*/  IMAD.WIDE R6, R13, 0x4, R6 ;  /* 0x000000040d067825 */ /* 0x008fe400078e0206 */
[----:B------:R1:W3:Y:S02]  /*0fb0*/  LDG.E R8, desc[UR14][R8.64] ;  /* 0x0000000e08087981 */ /* 0x0002e4000c1e1900 */
[----:B------:R-:W-:Y:S02]  /*0fc0*/  IMAD.WIDE R10, R17, 0x4, R6 ;  /* 0x00000004110a7825 */ /* 0x000fe400078e0206 */
[----:B------:R4:W5:Y:S04]  /*0fd0*/  LDG.E R6, desc[UR14][R6.64] ;  /* 0x0000000e06067981 */ /* 0x000968000c1e1900 */
[----:B------:R-:W3:Y:S01]  /*0fe0*/  LDG.E R10, desc[UR14][R10.64] ;  /* 0x0000000e0a0a7981 */ /* 0x000ee2000c1e1900 */
[----:B------:R-:W4:Y:S01]  /*0ff0*/  S2UR UR6, SR_CgaCtaId ;  /* 0x00000000000679c3 */ /* 0x000f220000008800 */
[----:B------:R-:W-:Y:S01]  /*1000*/  UMOV UR5, 0x400 ;  /* 0x0000040000057882 */ /* 0x000fe20000000000 */
[----:B------:R-:W-:Y:S01]  /*1010*/  IMAD R12, R15, UR8, R0 ;  /* 0x000000080f0c7c24 */ /* 0x000fe2000f8e0200 */
[----:B------:R-:W-:-:S02]  /*1020*/  MOV R14, UR8 ;  /* 0x00000008000e7c02 */ /* 0x000fc40008000f00 */
[----:B------:R-:W-:Y:S02]  /*1030*/  MOV R16, UR8 ;  /* 0x0000000800107c02 */ /* 0x000fe40008000f00 */
[----:B0-----:R-:W-:-:S04]  /*1040*/  LEA R5, R12, UR10, 0x2 ;  /* 0x0000000a0c057c11 */ /* 0x001fc8000f8e10ff */
[----:B-1----:R-:W-:Y:S01]  /*1050*/  LEA R9, R16, R5, 0x2 ;  /* 0x0000000510097211 */ /* 0x002fe200078e10ff */
[----:B----4-:R-:W-:-:S06]  /*1060*/  ULEA UR5, UR6, UR5, 0x18 ;  /* 0x0000000506057291 */ /* 0x010fcc000f8ec0ff */
[----:B------:R-:W-:-:S04]  /*1070*/  LEA R13, R12, UR5, 0x2 ;  /* 0x000000050c0d7c11 */ /* 0x000fc8000f8e10ff */
[----:B------:R-:W-:Y:S02]  /*1080*/  LEA R7, R14, R13, 0x2 ;  /* 0x0000000d0e077211 */ /* 0x000fe400078e10ff */
[----:B------:R-:W-:Y:S01]  /*1090*/  IADD3 R15, PT, PT, R15, 0x2, RZ ;  /* 0x000000020f0f7810 */ /* 0x000fe20007ffe0ff */
[----:B--2---:R1:W-:Y:S04]  /*10a0*/  STS [R13], R4 ;  /* 0x000000040d007388 */ /* 0x0043e80000000800 */
[----:B-----5:R1:W-:Y:S04]  /*10b0*/  STS [R5], R6 ;  /* 0x0000000605007388 */ /* 0x0203e80000000800 */
[----:B---3--:R1:W-:Y:S04]  /*10c0*/  STS [R7], R8 ;  /* 0x0000000807007388 */ /* 0x0083e80000000800 */
[----:B------:R1:W-:Y:S02]  /*10d0*/  STS [R9], R10 ;  /* 0x0000000a09007388 */ /* 0x0003e40000000800 */
.L_x_5:
[----:B------:R-:W-:Y:S05]  /*10e0*/  BRA.U !UP2, `(.L_x_1) ;  /* 0x000000010a507547 */ /* 0x000fea000b800000 */
[----:B01----:R-:W0:Y:S01]  /*10f0*/  LDC.64 R4, c[0x0][0x390] ;  /* 0x0000e400ff047b82 */ /* 0x003e220000000a00 */
[----:B------:R-:W1:Y:S01]  /*1100*/  LDCU UR5, c[0x0][0x388] ;  /* 0x00007100ff0577ac */ /* 0x000e620008000800 */
[C---:B------:R-:W-:Y:S02]  /*1110*/  IADD3 R8, PT, PT, R15.reuse, UR7, RZ ;  /* 0x000000070f087c10 */ /* 0x040fe4000fffe0ff */
[----:B------:R-:W-:Y:S01]  /*1120*/  IADD3 R9, PT, PT, R15, UR4, RZ ;  /* 0x000000040f097c10 */ /* 0x000fe2000fffe0ff */
[----:B------:R-:W2:Y:S03]  /*1130*/  LDCU UR6, c[0x0][0x384] ;  /* 0x00007080ff0677ac */ /* 0x000ea60008000800 */
[----:B------:R-:W3:Y:S01]  /*1140*/  LDC.64 R6, c[0x0][0x398] ;  /* 0x0000e600ff067b82 */ /* 0x000ee20000000a00 */
[----:B-1----:R-:W-:Y:S02]  /*1150*/  IMAD R3, R8, UR5, R3 ;  /* 0x0000000508037c24 */ /* 0x002fe4000f8e0203 */
[----:B--2---:R-:W-:-:S02]  /*1160*/  IMAD R9, R9, UR6, R20 ;  /* 0x0000000609097c24 */ /* 0x004fc4000f8e0214 */
[----:B0-----:R-:W-:-:S06]  /*1170*/  IMAD.WIDE R4, R3, 0x4, R4 ;  /* 0x0000000403047825 */ /* 0x001fcc00078e0204 */
[----:B------:R-:W2:Y:S01]  /*1180*/  LDG.E R4, desc[UR14][R4.64] ;  /* 0x0000000e04047981 */ /* 0x000ea2000c1e1900 */
[----:B---3--:R-:W-:-:S06]  /*1190*/  IMAD.WIDE R6, R9, 0x4, R6 ;  /* 0x0000000409067825 */ /* 0x008fcc00078e0206 */
[----:B------:R-:W3:Y:S01]  /*11a0*/  LDG.E R6, desc[UR14][R6.64] ;  /* 0x0000000e06067981 */ /* 0x000ee2000c1e1900 */
[----:B------:R-:W0:Y:S01]  /*11b0*/  S2UR UR6, SR_CgaCtaId ;  /* 0x00000000000679c3 */ /* 0x000e220000008800 */
[----:B------:R-:W-:Y:S01]  /*11c0*/  UMOV UR5, 0x400 ;  /* 0x0000040000057882 */ /* 0x000fe20000000000 */
[----:B------:R-:W-:Y:S01]  /*11d0*/  IMAD R15, R15, UR8, R0 ;  /* 0x000000080f0f7c24 */ /* 0x000fe2000f8e0200 */
[----:B0-----:R-:W-:-:S06]  /*11e0*/  ULEA UR5, UR6, UR5, 0x18 ;  /* 0x0000000506057291 */ /* 0x001fcc000f8ec0ff */
[C---:B------:R-:W-:Y:S02]  /*11f0*/  LEA R3, R15.reuse, UR5, 0x2 ;  /* 0x000000050f037c11 */ /* 0x040fe4000f8e10ff */
[----:B------:R-:W-:-:S03]  /*1200*/  LEA R15, R15, UR10, 0x2 ;  /* 0x0000000a0f0f7c11 */ /* 0x000fc6000f8e10ff */
[----:B--2---:R2:W-:Y:S04]  /*1210*/  STS [R3], R4 ;  /* 0x0000000403007388 */ /* 0x0045e80000000800 */
[----:B---3--:R2:W-:Y:S02]  /*1220*/  STS [R15], R6 ;  /* 0x000000060f007388 */ /* 0x0085e40000000800 */
.L_x_1:
[----:B------:R-:W-:Y:S06]  /*1230*/  BAR.SYNC.DEFER_BLOCKING 0x0 ;  /* 0x0000000000007b1d */ /* 0x000fec0000010000 */
[----:B------:R-:W-:Y:S05]  /*1240*/  BRA.U !UP0, `(.L_x_6) ;  /* 0x0000000908e87547 */ /* 0x000fea000b800000 */
[----:B------:R-:W-:-:S05]  /*1250*/  UMOV UR5, URZ ;  /* 0x000000ff00057c82 */ /* 0x000fca0008000000 */
.L_x_12:
[----:B---3--:R-:W3:Y:S01]  /*1260*/  LDCU UR8, c[0x0][0x38c] ;  /* 0x00007180ff0877ac */ /* 0x008ee20008000800 */
[----:B--2---:R-:W-:Y:S01]  /*1270*/  MOV R3, UR5 ;  /* 0x0000000500037c02 */ /* 0x004fe20008000f00 */
[----:B------:R-:W-:Y:S01]  /*1280*/  UISETP.GE.U32.AND UP0, UPT, UR17, 0xf, UPT ;  /* 0x0000000f1100788c */ /* 0x000fe2000bf06070 */
[----:B------:R-:W-:-:S03]  /*1290*/  UMOV UR6, URZ ;  /* 0x000000ff00067c82 */ /* 0x000fc60008000000 */
[----:B---3--:R-:W-:-:S05]  /*12a0*/  IMAD R3, R3, UR8, R0 ;  /* 0x0000000803037c24 */ /* 0x008fca000f8e0200 */
[----:B------:R-:W-:-:S06]  /*12b0*/  LEA R3, R3, UR10, 0x2 ;  /* 0x0000000a03037c11 */ /* 0x000fcc000f8e10ff */
[----:B------:R-:W2:Y:S01]  /*12c0*/  LDS R3, [R3] ;  /* 0x0000000003037984 */ /* 0x000ea20000000800 */
[----:B----4-:R-:W-:Y:S05]  /*12d0*/  BRA.U !UP0, `(.L_x_7) ;  /* 0x0000000508087547 */ /* 0x010fea000b800000 */
[----:B------:R-:W3:Y:S01]  /*12e0*/  S2UR UR11, SR_CgaCtaId ;  /* 0x00000000000b79c3 */ /* 0x000ee20000008800 */
[----:B------:R-:W-:Y:S02]  /*12f0*/  UMOV UR6, 0x400 ;  /* 0x0000040000067882 */ /* 0x000fe40000000000 */
[----:B---3--:R-:W-:-:S03]  /*1300*/  ULEA UR13, UR11, UR6, 0x18 ;  /* 0x000000060b0d7291 */ /* 0x008fc6000f8ec0ff */
[----:B------:R-:W-:-:S09]  /*1310*/  UMOV UR6, URZ ;  /* 0x000000ff00067c82 */ /* 0x000fd20008000000 */
.L_x_8:
[----:B------:R-:W-:-:S09]  /*1320*/  ULEA UR23, UR6, UR16, 0x2 ;  /* 0x0000001006177291 */ /* 0x000fd2000f8e10ff */
[----:B01----:R-:W2:Y:S04]  /*1330*/  LDL.128 R12, [UR23] ;  /* 0x00000017ff0c7983 */ /* 0x003ea80008100c00 */
[----:B---3--:R-:W3:Y:S04]  /*1340*/  LDL.128 R16, [UR23+0x10] ;  /* 0x00001017ff107983 */ /* 0x008ee80008100c00 */
[----:B------:R-:W4:Y:S04]  /*1350*/  LDL.128 R4, [UR23+0x20] ;  /* 0x00002017ff047983 */ /* 0x000f280008100c00 */
[----:B------:R-:W5:Y:S01]  /*1360*/  LDL.128 R8, [UR23+0x30] ;  /* 0x00003017ff087983 */ /* 0x000f620008100c00 */
[----:B------:R-:W-:-:S02]  /*1370*/  UIMAD UR11, UR6, UR8, UR5 ;  /* 0x00000008060b72a4 */ /* 0x000fc4000f8e0205 */
[----:B------:R-:W-:Y:S02]  /*1380*/  UIADD3 UR6, UPT, UPT, UR6, 0x10, URZ ;  /* 0x0000001006067890 */ /* 0x000fe4000fffe0ff */
[----:B------:R-:W-:Y:S02]  /*1390*/  ULEA UR11, UR11, UR13, 0x2 ;  /* 0x0000000d0b0b7291 */ /* 0x000fe4000f8e10ff */
[----:B------:R-:W-:Y:S02]  /*13a0*/  UISETP.NE.AND UP0, UPT, UR6, UR9, UPT ;  /* 0x000000090600728c */ /* 0x000fe4000bf05270 */
[----:B------:R-:W-:-:S04]  /*13b0*/  ULEA UR24, UR8, UR11, 0x2 ;  /* 0x0000000b08187291 */ /* 0x000fc8000f8e10ff */
[----:B------:R-:W-:Y:S01]  /*13c0*/  ULEA UR25, UR8, UR24, 0x2 ;  /* 0x0000001808197291 */ /* 0x000fe2000f8e10ff */
[----:B------:R-:W2:Y:S03]  /*13d0*/  LDS R21, [UR11] ;  /* 0x0000000bff157984 */ /* 0x000ea60008000800 */
[----:B------:R-:W-:Y:S01]  /*13e0*/  ULEA UR12, UR8, UR25, 0x2 ;  /* 0x00000019080c7291 */ /* 0x000fe2000f8e10ff */
[----:B------:R-:W0:Y:S04]  /*13f0*/  LDS R24, [UR24] ;  /* 0x00000018ff187984 */ /* 0x000e280008000800 */
[----:B------:R-:W1:Y:S04]  /*1400*/  LDS R23, [UR25] ;  /* 0x00000019ff177984 */ /* 0x000e680008000800 */
[----:B------:R-:W1:Y:S01]  /*1410*/  LDS R22, [UR12] ;  /* 0x0000000cff167984 */ /* 0x000e620008000800 */
[----:B------:R-:W-:-:S04]  /*1420*/  ULEA UR12, UR8, UR12, 0x2 ;  /* 0x0000000c080c7291 */ /* 0x000fc8000f8e10ff */
[----:B------:R-:W-:-:S04]  /*1430*/  ULEA UR24, UR8, UR12, 0x2 ;  /* 0x0000000c08187291 */ /* 0x000fc8000f8e10ff */
[----:B------:R-:W-:-:S04]  /*1440*/  ULEA UR25, UR8, UR24, 0x2 ;  /* 0x0000001808197291 */ /* 0x000fc8000f8e10ff */
[----:B------:R-:W-:-:S04]  /*1450*/  ULEA UR26, UR8, UR25, 0x2 ;  /* 0x00000019081a7291 */ /* 0x000fc8000f8e10ff */
[----:B------:R-:W-:-:S04]  /*1460*/  ULEA UR27, UR8, UR26, 0x2 ;  /* 0x0000001a081b7291 */ /* 0x000fc8000f8e10ff */
[----:B------:R-:W-:Y:S01]  /*1470*/  ULEA UR11, UR8, UR27, 0x2 ;  /* 0x0000001b080b7291 */ /* 0x000fe2000f8e10ff */
[----:B------:R-:W3:Y:S04]  /*1480*/  LDS R26, [UR26] ;  /* 0x0000001aff1a7984 */ /* 0x000ee80008000800 */
[----:B------:R-:W4:Y:S01]  /*1490*/  LDS R25, [UR27] ;  /* 0x0000001bff197984 */ /* 0x000f220008000800 */
[C---:B--2---:R-:W-:Y:S01]  /*14a0*/  FFMA R12, R3.reuse, R21, R12 ;  /* 0x00000015030c7223 */ /* 0x044fe2000000000c */
[C---:B0-----:R-:W-:Y:S01]  /*14b0*/  FFMA R13, R3.reuse, R24, R13 ;  /* 0x00000018030d7223 */ /* 0x041fe2000000000d */
[C---:B-1----:R-:W-:Y:S01]  /*14c0*/  FFMA R14, R3.reuse, R23, R14 ;  /* 0x00000017030e7223 */ /* 0x042fe2000000000e */
[C---:B------:R-:W-:Y:S01]  /*14d0*/  FFMA R15, R3.reuse, R22, R15 ;  /* 0x00000016030f7223 */ /* 0x040fe2000000000f */
[----:B------:R-:W0:Y:S01]  /*14e0*/  LDS R21, [UR12] ;  /* 0x0000000cff157984 */ /* 0x000e220008000800 */
[----:B---3--:R-:W-:-:S03]  /*14f0*/  FFMA R19, R3, R26, R19 ;  /* 0x0000001a03137223 */ /* 0x008fc60000000013 */
[----:B------:R-:W1:Y:S01]  /*1500*/  LDS R24, [UR24] ;  /* 0x00000018ff187984 */ /* 0x000e620008000800 */
[----:B----4-:R-:W-:-:S03]  /*1510*/  FFMA R4, R3, R25, R4 ;  /* 0x0000001903047223 */ /* 0x010fc60000000004 */
[----:B------:R-:W2:Y:S04]  /*1520*/  LDS R23, [UR25] ;  /* 0x00000019ff177984 */ /* 0x000ea80008000800 */
[----:B------:R-:W3:Y:S01]  /*1530*/  LDS R22, [UR11] ;  /* 0x0000000bff167984 */ /* 0x000ee20008000800 */
[----:B------:R-:W-:-:S03]  /*1540*/  ULEA UR11, UR8, UR11, 0x2 ;  /* 0x0000000b080b7291 */ /* 0x000fc6000f8e10ff */
[----:B------:R-:W-:Y:S01]  /*1550*/  STL.128 [UR23], R12 ;  /* 0x0000000cff007987 */ /* 0x000fe20008100c17 */
[----:B------:R-:W-:-:S04]  /*1560*/  ULEA UR12, UR8, UR11, 0x2 ;  /* 0x0000000b080c7291 */ /* 0x000fc8000f8e10ff */
[----:B------:R-:W-:-:S04]  /*1570*/  ULEA UR24, UR8, UR12, 0x2 ;  /* 0x0000000c08187291 */ /* 0x000fc8000f8e10ff */
[----:B------:R-:W-:-:S04]  /*1580*/  ULEA UR25, UR8, UR24, 0x2 ;  /* 0x0000001808197291 */ /* 0x000fc8000f8e10ff */
[----:B------:R-:W-:Y:S01]  /*1590*/  ULEA UR26, UR8, UR25, 0x2 ;  /* 0x00000019081a7291 */ /* 0x000fe2000f8e10ff */
[----:B------:R-:W5:Y:S03]  /*15a0*/  LDS R25, [UR24] ;  /* 0x00000018ff197984 */ /* 0x000f660008000800 */
[----:B------:R-:W-:Y:S01]  /*15b0*/  ULEA UR27, UR8, UR26, 0x2 ;  /* 0x0000001a081b7291 */ /* 0x000fe2000f8e10ff */
[----:B------:R-:W4:Y:S01]  /*15c0*/  LDS R26, [UR25] ;  /* 0x00000019ff1a7984 */ /* 0x000f220008000800 */
[----:B0-----:R-:W-:-:S03]  /*15d0*/  FFMA R16, R3, R21, R16 ;  /* 0x0000001503107223 */ /* 0x001fc60000000010 */
[----:B------:R-:W0:Y:S01]  /*15e0*/  LDS R21, [UR26] ;  /* 0x0000001aff157984 */ /* 0x000e220008000800 */
[----:B-1----:R-:W-:-:S03]  /*15f0*/  FFMA R17, R3, R24, R17 ;  /* 0x0000001803117223 */ /* 0x002fc60000000011 */
[----:B------:R-:W1:Y:S01]  /*1600*/  LDS R24, [UR12] ;  /* 0x0000000cff187984 */ /* 0x000e620008000800 */
[----:B--2---:R-:W-:-:S03]  /*1610*/  FFMA R18, R3, R23, R18 ;  /* 0x0000001703127223 */ /* 0x004fc60000000012 */
[----:B------:R-:W2:Y:S01]  /*1620*/  LDS R23, [UR11] ;  /* 0x0000000bff177984 */ /* 0x000ea20008000800 */
[----:B---3--:R-:W-:-:S03]  /*1630*/  FFMA R5, R3, R22, R5 ;  /* 0x0000001603057223 */ /* 0x008fc60000000005 */
[----:B------:R-:W3:Y:S04]  /*1640*/  LDS R22, [UR27] ;  /* 0x0000001bff167984 */ /* 0x000ee80008000800 */
[----:B------:R0:W-:Y:S01]  /*1650*/  STL.128 [UR23+0x10], R16 ;  /* 0x00001010ff007987 */ /* 0x0001e20008100c17 */
[C---:B-----5:R-:W-:Y:S01]  /*1660*/  FFMA R8, R3.reuse, R25, R8 ;  /* 0x0000001903087223 */ /* 0x060fe20000000008 */
[C---:B----4-:R-:W-:Y:S01]  /*1670*/  FFMA R9, R3.reuse, R26, R9 ;  /* 0x0000001a03097223 */ /* 0x050fe20000000009 */
[C---:B0-----:R-:W-:Y:S01]  /*1680*/  FFMA R10, R3.reuse, R21, R10 ;  /* 0x00000015030a7223 */ /* 0x041fe2000000000a */
[C---:B-1----:R-:W-:Y:S01]  /*1690*/  FFMA R7, R3.reuse, R24, R7 ;  /* 0x0000001803077223 */ /* 0x042fe20000000007 */
[C---:B--2---:R-:W-:Y:S01]  /*16a0*/  FFMA R6, R3.reuse, R23, R6 ;  /* 0x0000001703067223 */ /* 0x044fe20000000006 */
[----:B---3--:R-:W-:-:S04]  /*16b0*/  FFMA R11, R3, R22, R11 ;  /* 0x00000016030b7223 */ /* 0x008fc8000000000b */
[----:B------:R3:W-:Y:S04]  /*16c0*/  STL.128 [UR23+0x20], R4 ;  /* 0x00002004ff007987 */ /* 0x0007e80008100c17 */
[----:B------:R3:W-:Y:S01]  /*16d0*/  STL.128 [UR23+0x30], R8 ;  /* 0x00003008ff007987 */ /* 0x0007e20008100c17 */
[----:B------:R-:W-:Y:S05]  /*16e0*/  BRA.U UP0, `(.L_x_8) ;  /* 0xfffffffd000c7547 */ /* 0x000fea000b83ffff */
[----:B------:R-:W-:-:S05]  /*16f0*/  UMOV UR6, UR9 ;  /* 0x0000000900067c82 */ /* 0x000fca0008000000 */
.L_x_7:
[----:B------:R-:W-:-:S09]  /*1700*/  UISETP.NE.AND UP0, UPT, UR21, URZ, UPT ;  /* 0x000000ff1500728c */ /* 0x000fd2000bf05270 */
[----:B------:R-:W-:Y:S05]  /*1710*/  BRA.U !UP0, `(.L_x_9) ;  /* 0x0000000508a87547 */ /* 0x000fea000b800000 */
[----:B------:R-:W-:Y:S02]  /*1720*/  UIADD3 UR11, UPT, UPT, UR21, -0x1, URZ ;  /* 0xffffffff150b7890 */ /* 0x000fe4000fffe0ff */
[----:B------:R-:W-:Y:S02]  /*1730*/  UISETP.NE.AND UP1, UPT, UR19, URZ, UPT ;  /* 0x000000ff1300728c */ /* 0x000fe4000bf25270 */
[----:B------:R-:W-:-:S09]  /*1740*/  UISETP.GE.U32.AND UP0, UPT, UR11, 0x7, UPT ;  /* 0x000000070b00788c */ /* 0x000fd2000bf06070 */
[----:B------:R-:W-:Y:S05]  /*1750*/  BRA.U !UP0, `(.L_x_10) ;  /* 0x0000000108b87547 */ /* 0x000fea000b800000 */
[----:B------:R-:W-:-:S09]  /*1760*/  ULEA UR23, UR6, UR16, 0x2 ;  /* 0x0000001006177291 */ /* 0x000fd2000f8e10ff */
[----:B01-3--:R-:W2:Y:S04]  /*1770*/  LDL R6, [UR23] ;  /* 0x00000017ff067983 */ /* 0x00bea80008100800 */
[----:B------:R-:W3:Y:S04]  /*1780*/  LDL R7, [UR23+0x4] ;  /* 0x00000417ff077983 */ /* 0x000ee80008100800 */
[----:B------:R-:W4:Y:S04]  /*1790*/  LDL R9, [UR23+0x8] ;  /* 0x00000817ff097983 */ /* 0x000f280008100800 */
[----:B------:R-:W5:Y:S04]  /*17a0*/  LDL R24, [UR23+0xc] ;  /* 0x00000c17ff187983 */ /* 0x000f680008100800 */
[----:B------:R-:W5:Y:S04]  /*17b0*/  LDL R5, [UR23+0x10] ;  /* 0x00001017ff057983 */ /* 0x000f680008100800 */
[----:B------:R-:W5:Y:S04]  /*17c0*/  LDL R11, [UR23+0x14] ;  /* 0x00001417ff0b7983 */ /* 0x000f680008100800 */
[----:B------:R-:W5:Y:S04]  /*17d0*/  LDL R13, [UR23+0x18] ;  /* 0x00001817ff0d7983 */ /* 0x000f680008100800 */
[----:B------:R-:W5:Y:S01]  /*17e0*/  LDL R15, [UR23+0x1c] ;  /* 0x00001c17ff0f7983 */ /* 0x000f620008100800 */
[----:B------:R-:W0:Y:S01]  /*17f0*/  S2UR UR13, SR_CgaCtaId ;  /* 0x00000000000d79c3 */ /* 0x000e220000008800 */
[----:B------:R-:W-:Y:S01]  /*1800*/  UMOV UR12, 0x400 ;  /* 0x00000400000c7882 */ /* 0x000fe20000000000 */
[----:B------:R-:W-:-:S02]  /*1810*/  UIMAD UR11, UR6, UR8, UR5 ;  /* 0x00000008060b72a4 */ /* 0x000fc4000f8e0205 */
[----:B------:R-:W-:Y:S02]  /*1820*/  UIADD3 UR6, UPT, UPT, UR6, 0x8, URZ ;  /* 0x0000000806067890 */ /* 0x000fe4000fffe0ff */
[----:B0-----:R-:W-:-:S04]  /*1830*/  ULEA UR12, UR13, UR12, 0x18 ;  /* 0x0000000c0d0c7291 */ /* 0x001fc8000f8ec0ff */
[----:B------:R-:W-:-:S04]  /*1840*/  ULEA UR11, UR11, UR12, 0x2 ;  /* 0x0000000c0b0b7291 */ /* 0x000fc8000f8e10ff */
[----:B------:R-:W-:-:S04]  /*1850*/  ULEA UR12, UR8, UR11, 0x2 ;  /* 0x0000000b080c7291 */ /* 0x000fc8000f8e10ff */
[----:B------:R-:W-:Y:S01]  /*1860*/  ULEA UR13, UR8, UR12, 0x2 ;  /* 0x0000000c080d7291 */ /* 0x000fe2000f8e10ff */
[----:B------:R-:W2:Y:S03]  /*1870*/  LDS R4, [UR11] ;  /* 0x0000000bff047984 */ /* 0x000ea60008000800 */
[----:B------:R-:W-:Y:S01]  /*1880*/  ULEA UR24, UR8, UR13, 0x2 ;  /* 0x0000000d08187291 */ /* 0x000fe2000f8e10ff */
[----:B------:R-:W3:Y:S03]  /*1890*/  LDS R8, [UR12] ;  /* 0x0000000cff087984 */ /* 0x000ee60008000800 */
[----:B------:R-:W-:Y:S01]  /*18a0*/  ULEA UR25, UR8, UR24, 0x2 ;  /* 0x0000001808197291 */ /* 0x000fe2000f8e10ff */
[----:B------:R-:W4:Y:S03]  /*18b0*/  LDS R10, [UR13] ;  /* 0x0000000dff0a7984 */ /* 0x000f260008000800 */
[----:B------:R-:W-:Y:S01]  /*18c0*/  ULEA UR26, UR8, UR25, 0x2 ;  /* 0x00000019081a7291 */ /* 0x000fe2000f8e10ff */
[----:B------:R-:W5:Y:S03]  /*18d0*/  LDS R12, [UR24] ;  /* 0x00000018ff0c7984 */ /* 0x000f660008000800 */
[----:B------:R-:W-:Y:S01]  /*18e0*/  ULEA UR27, UR8, UR26, 0x2 ;  /* 0x0000001a081b7291 */ /* 0x000fe2000f8e10ff */
[----:B------:R-:W0:Y:S03]  /*18f0*/  LDS R14, [UR25] ;  /* 0x00000019ff0e7984 */ /* 0x000e260008000800 */
[----:B------:R-:W-:Y:S01]  /*1900*/  ULEA UR11, UR8, UR27, 0x2 ;  /* 0x0000001b080b7291 */ /* 0x000fe2000f8e10ff */
[----:B------:R-:W1:Y:S04]  /*1910*/  LDS R16, [UR26] ;  /* 0x0000001aff107984 */ /* 0x000e680008000800 */
[----:B------:R-:W1:Y:S04]  /*1920*/  LDS R18, [UR27] ;  /* 0x0000001bff127984 */ /* 0x000e680008000800 */
[----:B------:R-:W1:Y:S01]  /*1930*/  LDS R22, [UR11] ;  /* 0x0000000bff167984 */ /* 0x000e620008000800 */
[C---:B--2---:R-:W-:Y:S01]  /*1940*/  FFMA R4, R3.reuse, R4, R6 ;  /* 0x0000000403047223 */ /* 0x044fe20000000006 */
[----:B---3--:R-:W-:-:S04]  /*1950*/  FFMA R8, R3, R8, R7 ;  /* 0x0000000803087223 */ /* 0x008fc80000000007 */
[----:B------:R2:W-:Y:S01]  /*1960*/  STL [UR23], R4 ;  /* 0x00000004ff007987 */ /* 0x0005e20008100817 */
[----:B----4-:R-:W-:-:S03]  /*1970*/  FFMA R10, R3, R10, R9 ;  /* 0x0000000a030a7223 */ /* 0x010fc60000000009 */
[----:B------:R2:W-:Y:S01]  /*1980*/  STL [UR23+0x4], R8 ;  /* 0x00000408ff007987 */ /* 0x0005e20008100817 */
[----:B-----5:R-:W-:-:S03]  /*1990*/  FFMA R12, R3, R12, R24 ;  /* 0x0000000c030c7223 */ /* 0x020fc60000000018 */
[----:B------:R2:W-:Y:S01]  /*19a0*/  STL [UR23+0x8], R10 ;  /* 0x0000080aff007987 */ /* 0x0005e20008100817 */
[----:B0-----:R-:W-:-:S03]  /*19b0*/  FFMA R5, R3, R14, R5 ;  /* 0x0000000e03057223 */ /* 0x001fc60000000005 */
[----:B------:R2:W-:Y:S01]  /*19c0*/  STL [UR23+0xc], R12 ;  /* 0x00000c0cff007987 */ /* 0x0005e20008100817 */
[----:B-1----:R-:W-:-:S03]  /*19d0*/  FFMA R16, R3, R16, R11 ;  /* 0x0000001003107223 */ /* 0x002fc6000000000b */
[----:B------:R2:W-:Y:S01]  /*19e0*/  STL [UR23+0x10], R5 ;  /* 0x00001005ff007987 */ /* 0x0005e20008100817 */
[----:B------:R-:W-:-:S03]  /*19f0*/  FFMA R18, R3, R18, R13 ;  /* 0x0000001203127223 */ /* 0x000fc6000000000d */
[----:B------:R2:W-:Y:S01]  /*1a00*/  STL [UR23+0x14], R16 ;  /* 0x00001410ff007987 */ /* 0x0005e20008100817 */
[----:B------:R-:W-:-:S03]  /*1a10*/  FFMA R22, R3, R22, R15 ;  /* 0x0000001603167223 */ /* 0x000fc6000000000f */
[----:B------:R2:W-:Y:S04]  /*1a20*/  STL [UR23+0x18], R18 ;  /* 0x00001812ff007987 */ /* 0x0005e80008100817 */
[----:B------:R2:W-:Y:S02]  /*1a30*/  STL [UR23+0x1c], R22 ;  /* 0x00001c16ff007987 */ /* 0x0005e40008100817 */
.L_x_10:
[----:B------:R-:W-:Y:S05]  /*1a40*/  BRA.U !UP1, `(.L_x_9) ;  /* 0x0000000109dc7547 */ /* 0x000fea000b800000 */
[----:B------:R-:W-:Y:S02]  /*1a50*/  UIADD3 UR11, UPT, UPT, UR19, -0x1, URZ ;  /* 0xffffffff130b7890 */ /* 0x000fe4000fffe0ff */
[----:B------:R-:W-:Y:S02]  /*1a60*/  UISETP.NE.AND UP1, UPT, UR20, URZ, UPT ;  /* 0x000000ff1400728c */ /* 0x000fe4000bf25270 */
[----:B------:R-:W-:-:S09]  /*1a70*/  UISETP.GE.U32.AND UP0, UPT, UR11, 0x3, UPT ;  /* 0x000000030b00788c */ /* 0x000fd2000bf06070 */
[----:B------:R-:W-:Y:S05]  /*1a80*/  BRA.U !UP0, `(.L_x_11) ;  /* 0x0000000108687547 */ /* 0x000fea000b800000 */
[----:B------:R-:W-:-:S09]  /*1a90*/  ULEA UR23, UR6, UR16, 0x2 ;  /* 0x0000001006177291 */ /* 0x000fd2000f8e10ff */
[----:B0123--:R-:W2:Y:S04]  /*1aa0*/  LDL R4, [UR23] ;  /* 0x00000017ff047983 */ /* 0x00fea80008100800 */
[----:B------:R-:W3:Y:S04]  /*1ab0*/  LDL R6, [UR23+0x4] ;  /* 0x00000417ff067983 */ /* 0x000ee80008100800 */
[----:B------:R-:W4:Y:S04]  /*1ac0*/  LDL R8, [UR23+0x8] ;  /* 0x00000817ff087983 */ /* 0x000f280008100800 */
        /* <DEDUP_REMOVED lines=11> */
[----:B------:R-:W3:Y:S04]  /*1b80*/  LDS R7, [UR12] ;  /* 0x0000000cff077984 */ /* 0x000ee80008000800 */
[----:B------:R-:W4:Y:S04]  /*1b90*/  LDS R9, [UR13] ;  /* 0x0000000dff097984 */ /* 0x000f280008000800 */
[----:B------:R-:W5:Y:S01]  /*1ba0*/  LDS R11, [UR24] ;  /* 0x00000018ff0b7984 */ /* 0x000f620008000800 */
[C---:B--2---:R-:W-:Y:S01]  /*1bb0*/  FFMA R4, R3.reuse, R5, R4 ;  /* 0x0000000503047223 */ /* 0x044fe20000000004 */
[----:B---3--:R-:W-:-:S04]  /*1bc0*/  FFMA R5, R3, R7, R6 ;  /* 0x0000000703057223 */ /* 0x008fc80000000006 */
[----:B------:R0:W-:Y:S01]  /*1bd0*/  STL [UR23], R4 ;  /* 0x00000004ff007987 */ /* 0x0001e20008100817 */
[----:B----4-:R-:W-:-:S03]  /*1be0*/  FFMA R6, R3, R9, R8 ;  /* 0x0000000903067223 */ /* 0x010fc60000000008 */
[----:B------:R0:W-:Y:S01]  /*1bf0*/  STL [UR23+0x4], R5 ;  /* 0x00000405ff007987 */ /* 0x0001e20008100817 */
[----:B-----5:R-:W-:-:S03]  /*1c00*/  FFMA R7, R3, R11, R10 ;  /* 0x0000000b03077223 */ /* 0x020fc6000000000a */
[----:B------:R0:W-:Y:S04]  /*1c10*/  STL [UR23+0x8], R6 ;  /* 0x00000806ff007987 */ /* 0x0001e80008100817 */
[----:B------:R0:W-:Y:S02]  /*1c20*/  STL [UR23+0xc], R7 ;  /* 0x00000c07ff007987 */ /* 0x0001e40008100817 */
.L_x_11:
[----:B------:R-:W-:Y:S05]  /*1c30*/  BRA.U !UP1, `(.L_x_9) ;  /* 0x0000000109607547 */ /* 0x000fea000b800000 */
[----:B------:R-:W-:-:S09]  /*1c40*/  ULEA UR13, UR6, UR16, 0x2 ;  /* 0x00000010060d7291 */ /* 0x000fd2000f8e10ff */
[----:B01-3--:R-:W3:Y:S01]  /*1c50*/  LDL R6, [UR13] ;  /* 0x0000000dff067983 */ /* 0x00bee20008100800 */
[----:B------:R-:W0:Y:S01]  /*1c60*/  S2UR UR12, SR_CgaCtaId ;  /* 0x00000000000c79c3 */ /* 0x000e220000008800 */
[----:B------:R-:W-:Y:S01]  /*1c70*/  UMOV UR11, 0x400 ;  /* 0x00000400000b7882 */ /* 0x000fe20000000000 */
[----:B------:R-:W-:Y:S02]  /*1c80*/  UIMAD UR6, UR6, UR8, UR5 ;  /* 0x00000008060672a4 */ /* 0x000fe4000f8e0205 */
[----:B------:R-:W-:Y:S02]  /*1c90*/  UISETP.NE.AND UP0, UPT, UR20, 0x1, UPT ;  /* 0x000000011400788c */ /* 0x000fe4000bf05270 */
[----:B0-----:R-:W-:-:S04]  /*1ca0*/  ULEA UR11, UR12, UR11, 0x18 ;  /* 0x0000000b0c0b7291 */ /* 0x001fc8000f8ec0ff */
[----:B------:R-:W-:-:S09]  /*1cb0*/  ULEA UR6, UR6, UR11, 0x2 ;  /* 0x0000000b06067291 */ /* 0x000fd2000f8e10ff */
[----:B--2---:R-:W3:Y:S02]  /*1cc0*/  LDS R4, [UR6] ;  /* 0x00000006ff047984 */ /* 0x004ee40008000800 */
[----:B---3--:R-:W-:-:S05]  /*1cd0*/  FFMA R4, R3, R4, R6 ;  /* 0x0000000403047223 */ /* 0x008fca0000000006 */
[----:B------:R4:W-:Y:S01]  /*1ce0*/  STL [UR13], R4 ;  /* 0x00000004ff007987 */ /* 0x0009e2000810080d */
[----:B------:R-:W-:Y:S05]  /*1cf0*/  BRA.U !UP0, `(.L_x_9) ;  /* 0x0000000108307547 */ /* 0x000fea000b800000 */
[----:B------:R-:W2:Y:S01]  /*1d00*/  LDL R6, [UR13+0x4] ;  /* 0x0000040dff067983 */ /* 0x000ea20008100800 */
[----:B------:R-:W-:Y:S02]  /*1d10*/  ULEA UR6, UR8, UR6, 0x2 ;  /* 0x0000000608067291 */ /* 0x000fe4000f8e10ff */
[----:B------:R-:W-:-:S07]  /*1d20*/  UISETP.NE.AND UP0, UPT, UR20, 0x2, UPT ;  /* 0x000000021400788c */ /* 0x000fce000bf05270 */
[----:B----4-:R-:W2:Y:S02]  /*1d30*/  LDS R4, [UR6] ;  /* 0x00000006ff047984 */ /* 0x010ea40008000800 */
[----:B--2---:R-:W-:-:S05]  /*1d40*/  FFMA R4, R3, R4, R6 ;  /* 0x0000000403047223 */ /* 0x004fca0000000006 */
[----:B------:R0:W-:Y:S01]  /*1d50*/  STL [UR13+0x4], R4 ;  /* 0x00000404ff007987 */ /* 0x0001e2000810080d */
[----:B------:R-:W-:Y:S05]  /*1d60*/  BRA.U !UP0, `(.L_x_9) ;  /* 0x0000000108147547 */ /* 0x000fea000b800000 */
[----:B------:R-:W2:Y:S01]  /*1d70*/  LDL R6, [UR13+0x8] ;  /* 0x0000080dff067983 */ /* 0x000ea20008100800 */
[----:B------:R-:W-:-:S09]  /*1d80*/  ULEA UR6, UR8, UR6, 0x2 ;  /* 0x0000000608067291 */ /* 0x000fd2000f8e10ff */
[----:B0-----:R-:W2:Y:S02]  /*1d90*/  LDS R4, [UR6] ;  /* 0x00000006ff047984 */ /* 0x001ea40008000800 */
[----:B--2---:R-:W-:-:S05]  /*1da0*/  FFMA R4, R3, R4, R6 ;  /* 0x0000000403047223 */ /* 0x004fca0000000006 */
[----:B------:R0:W-:Y:S02]  /*1db0*/  STL [UR13+0x8], R4 ;  /* 0x00000804ff007987 */ /* 0x0001e4000810080d */
.L_x_9:
[----:B------:R-:W-:-:S04]  /*1dc0*/  UIADD3 UR5, UPT, UPT, UR5, 0x1, URZ ;  /* 0x0000000105057890 */ /* 0x000fc8000fffe0ff */
[----:B------:R-:W-:-:S09]  /*1dd0*/  UISETP.NE.AND UP0, UPT, UR5, UR8, UPT ;  /* 0x000000080500728c */ /* 0x000fd2000bf05270 */
[----:B------:R-:W-:Y:S05]  /*1de0*/  BRA.U UP0, `(.L_x_12) ;  /* 0xfffffff5001c7547 */ /* 0x000fea000b83ffff */
.L_x_6:
[----:B------:R-:W5:Y:S01]  /*1df0*/  LDCU UR5, c[0x0][0x388] ;  /* 0x00007100ff0577ac */ /* 0x000f620008000800 */
[----:B------:R-:W-:-:S04]  /*1e00*/  UIADD3 UR4, UPT, UPT, UR4, UR8, URZ ;  /* 0x0000000804047290 */ /* 0x000fc8000fffe0ff */
[----:B-----5:R-:W-:Y:S01]  /*1e10*/  UISETP.GE.AND UP0, UPT, UR4, UR5, UPT ;  /* 0x000000050400728c */ /* 0x020fe2000bf06270 */
[----:B------:R-:W-:Y:S08]  /*1e20*/  BAR.SYNC.DEFER_BLOCKING 0x0 ;  /* 0x0000000000007b1d */ /* 0x000ff00000010000 */
[----:B------:R-:W-:Y:S05]  /*1e30*/  BRA.U !UP0, `(.L_x_13) ;  /* 0xffffffe508987547 */ /* 0x000fea000b83ffff */
.L_x_0:
[----:B------:R-:W-:-:S06]  /*1e40*/  UISETP.GE.AND UP0, UPT, UR8, 0x1, UPT ;  /* 0x000000010800788c */ /* 0x000fcc000bf06270 */
[----:B------:R-:W-:-:S13]  /*1e50*/  PLOP3.LUT P0, PT, PT, PT, UP0, 0x80, 0x8 ;  /* 0x000000000008781c */ /* 0x000fda0003f0f008 */
[----:B------:R-:W-:Y:S05]  /*1e60*/  @!P0 EXIT ;  /* 0x000000000000894d */ /* 0x000fea0003800000 */
[----:B------:R-:W-:Y:S02]  /*1e70*/  UIADD3 UR4, UPT, UPT, UR8, -0x1, URZ ;  /* 0xffffffff08047890 */ /* 0x000fe4000fffe0ff */
[----:B------:R-:W-:Y:S02]  /*1e80*/  ULOP3.LUT UR10, UR8, 0xf, URZ, 0xc0, !UPT ;  /* 0x0000000f080a7892 */ /* 0x000fe4000f8ec0ff */
[----:B------:R-:W-:-:S03]  /*1e90*/  UISETP.GE.U32.AND UP0, UPT, UR4, 0xf, UPT ;  /* 0x0000000f0400788c */ /* 0x000fc6000bf06070 */
[----:B------:R-:W-:Y:S01]  /*1ea0*/  UMOV UR4, URZ ;  /* 0x000000ff00047c82 */ /* 0x000fe20008000000 */
[----:B------:R-:W-:-:S05]  /*1eb0*/  ISETP.NE.AND P0, PT, RZ, UR10, PT ;  /* 0x0000000aff007c0c */ /* 0x000fca000bf05270 */
[----:B------:R-:W-:Y:S08]  /*1ec0*/  BRA.U !UP0, `(.L_x_14) ;  /* 0x0000000108c07547 */ /* 0x000ff0000b800000 */
[----:B--2---:R-:W2:Y:S01]  /*1ed0*/  LDC R3, c[0x0][0x384] ;  /* 0x0000e100ff037b82 */ /* 0x004ea20000000800 */
[----:B------:R-:W-:Y:S01]  /*1ee0*/  ULOP3.LUT UR4, UR8, 0x7ffffff0, URZ, 0xc0, !UPT ;  /* 0x7ffffff008047892 */ /* 0x000fe2000f8ec0ff */
[----:B------:R-:W-:-:S03]  /*1ef0*/  UMOV UR5, URZ ;  /* 0x000000ff00057c82 */ /* 0x000fc60008000000 */
[----:B------:R-:W-:-:S03]  /*1f00*/  UIADD3 UR6, UPT, UPT, -UR4, URZ, URZ ;  /* 0x000000ff04067290 */ /* 0x000fc6000fffe1ff */
[----:B------:R-:W0:Y:S09]  /*1f10*/  LDC.64 R22, c[0x0][0x3a0] ;  /* 0x0000e800ff167b82 */ /* 0x000e320000000a00 */
.L_x_15:
[----:B01234-:R-:W3:Y:S04]  /*1f20*/  LDL.128 R4, [R2+-0x20] ;  /* 0xffffe00002047983 */ /* 0x01fee80000100c00 */
[----:B------:R-:W4:Y:S04]  /*1f30*/  LDL.128 R8, [R2+-0x10] ;  /* 0xfffff00002087983 */ /* 0x000f280000100c00 */
[----:B------:R-:W5:Y:S04]  /*1f40*/  LDL.128 R12, [R2] ;  /* 0x00000000020c7983 */ /* 0x000f680000100c00 */
[----:B------:R0:W5:Y:S01]  /*1f50*/  LDL.128 R16, [R2+0x10] ;  /* 0x0000100002107983 */ /* 0x0001620000100c00 */
[----:B------:R-:W-:-:S02]  /*1f60*/  UIADD3 UR9, UPT, UPT, UR7, UR5, URZ ;  /* 0x0000000507097290 */ /* 0x000fc4000fffe0ff */
[----:B------:R-:W-:Y:S02]  /*1f70*/  UIADD3 UR6, UPT, UPT, UR6, 0x10, URZ ;  /* 0x0000001006067890 */ /* 0x000fe4000fffe0ff */
[----:B------:R-:W-:Y:S02]  /*1f80*/  UIADD3 UR5, UPT, UPT, UR5, 0x10, URZ ;  /* 0x0000001005057890 */ /* 0x000fe4000fffe0ff */
[----:B--2---:R-:W-:Y:S01]  /*1f90*/  IMAD R25, R3, UR9, R20 ;  /* 0x0000000903197c24 */ /* 0x004fe2000f8e0214 */
[----:B------:R-:W-:Y:S01]  /*1fa0*/  UISETP.NE.AND UP0, UPT, UR6, URZ, UPT ;  /* 0x000000ff0600728c */ /* 0x000fe2000bf05270 */
[----:B0-----:R-:W-:Y:S02]  /*1fb0*/  IADD3 R2, PT, PT, R2, 0x40, RZ ;  /* 0x0000004002027810 */ /* 0x001fe40007ffe0ff */
[----:B------:R-:W-:-:S04]  /*1fc0*/  IMAD.WIDE R24, R25, 0x4, R22 ;  /* 0x0000000419187825 */ /* 0x000fc800078e0216 */
[----:B------:R-:W-:-:S04]  /*1fd0*/  IMAD.WIDE R26, R3, 0x4, R24 ;  /* 0x00000004031a7825 */ /* 0x000fc800078e0218 */
[C---:B------:R-:W-:Y:S01]  /*1fe0*/  IMAD.WIDE R28, R3.reuse, 0x4, R26 ;  /* 0x00000004031c7825 */ /* 0x040fe200078e021a */
[----:B---3--:R0:W-:Y:S04]  /*1ff0*/  STG.E desc[UR14][R24.64], R4 ;  /* 0x0000000418007986 */ /* 0x0081e8000c10190e */
[----:B------:R1:W-:Y:S04]  /*2000*/  STG.E desc[UR14][R26.64], R5 ;  /* 0x000000051a007986 */ /* 0x0003e8000c10190e */
[----:B------:R2:W-:Y:S01]  /*2010*/  STG.E desc[UR14][R28.64], R6 ;  /* 0x000000061c007986 */ /* 0x0005e2000c10190e */
[----:B0-----:R-:W-:-:S05]  /*2020*/  IMAD.WIDE R24, R3, 0x4, R28 ;  /* 0x0000000403187825 */ /* 0x001fca00078e021c */
[----:B------:R0:W-:Y:S01]  /*2030*/  STG.E desc[UR14][R24.64], R7 ;  /* 0x0000000718007986 */ /* 0x0001e2000c10190e */
[----:B-1----:R-:W-:-:S05]  /*2040*/  IMAD.WIDE R26, R3, 0x4, R24 ;  /* 0x00000004031a7825 */ /* 0x002fca00078e0218 */
[----:B----4-:R1:W-:Y:S01]  /*2050*/  STG.E desc[UR14][R26.64], R8 ;  /* 0x000000081a007986 */ /* 0x0103e2000c10190e */
[----:B--2---:R-:W-:-:S05]  /*2060*/  IMAD.WIDE R28, R3, 0x4, R26 ;  /* 0x00000004031c7825 */ /* 0x004fca00078e021a */
[----:B------:R2:W-:Y:S01]  /*2070*/  STG.E desc[UR14][R28.64], R9 ;  /* 0x000000091c007986 */ /* 0x0005e2000c10190e */
[----:B------:R-:W-:-:S05]  /*2080*/  IMAD.WIDE R4, R3, 0x4, R28 ;  /* 0x0000000403047825 */ /* 0x000fca00078e021c */
[----:B------:R3:W-:Y:S01]  /*2090*/  STG.E desc[UR14][R4.64], R10 ;  /* 0x0000000a04007986 */ /* 0x0007e2000c10190e */
[----:B0-----:R-:W-:-:S05]  /*20a0*/  IMAD.WIDE R24, R3, 0x4, R4 ;  /* 0x0000000403187825 */ /* 0x001fca00078e0204 */
[----:B------:R0:W-:Y:S01]  /*20b0*/  STG.E desc[UR14][R24.64], R11 ;  /* 0x0000000b18007986 */ /* 0x0001e2000c10190e */
[----:B------:R-:W-:-:S05]  /*20c0*/  IMAD.WIDE R6, R3, 0x4, R24 ;  /* 0x0000000403067825 */ /* 0x000fca00078e0218 */
[----:B-----5:R4:W-:Y:S01]  /*20d0*/  STG.E desc[UR14][R6.64], R12 ;  /* 0x0000000c06007986 */ /* 0x0209e2000c10190e */
[----:B-1----:R-:W-:-:S05]  /*20e0*/  IMAD.WIDE R26, R3, 0x4, R6 ;  /* 0x00000004031a7825 */ /* 0x002fca00078e0206 */
[----:B------:R1:W-:Y:S01]  /*20f0*/  STG.E desc[UR14][R26.64], R13 ;  /* 0x0000000d1a007986 */ /* 0x0003e2000c10190e */
[----:B--2---:R-:W-:-:S05]  /*2100*/  IMAD.WIDE R28, R3, 0x4, R26 ;  /* 0x00000004031c7825 */ /* 0x004fca00078e021a */
[----:B------:R2:W-:Y:S01]  /*2110*/  STG.E desc[UR14][R28.64], R14 ;  /* 0x0000000e1c007986 */ /* 0x0005e2000c10190e */
[----:B------:R-:W-:-:S05]  /*2120*/  IMAD.WIDE R8, R3, 0x4, R28 ;  /* 0x0000000403087825 */ /* 0x000fca00078e021c */
[----:B------:R2:W-:Y:S01]  /*2130*/  STG.E desc[UR14][R8.64], R15 ;  /* 0x0000000f08007986 */ /* 0x0005e2000c10190e */
[----:B---3--:R-:W-:-:S05]  /*2140*/  IMAD.WIDE R4, R3, 0x4, R8 ;  /* 0x0000000403047825 */ /* 0x008fca00078e0208 */
[----:B------:R2:W-:Y:S01]  /*2150*/  STG.E desc[UR14][R4.64], R16 ;  /* 0x0000001004007986 */ /* 0x0005e2000c10190e */
[----:B0-----:R-:W-:-:S05]  /*2160*/  IMAD.WIDE R24, R3, 0x4, R4 ;  /* 0x0000000403187825 */ /* 0x001fca00078e0204 */
[----:B------:R2:W-:Y:S01]  /*2170*/  STG.E desc[UR14][R24.64], R17 ;  /* 0x0000001118007986 */ /* 0x0005e2000c10190e */
[----:B----4-:R-:W-:-:S05]  /*2180*/  IMAD.WIDE R6, R3, 0x4, R24 ;  /* 0x0000000403067825 */ /* 0x010fca00078e0218 */
[----:B------:R2:W-:Y:S01]  /*2190*/  STG.E desc[UR14][R6.64], R18 ;  /* 0x0000001206007986 */ /* 0x0005e2000c10190e */
[----:B-1----:R-:W-:-:S05]  /*21a0*/  IMAD.WIDE R26, R3, 0x4, R6 ;  /* 0x00000004031a7825 */ /* 0x002fca00078e0206 */
[----:B------:R2:W-:Y:S01]  /*21b0*/  STG.E desc[UR14][R26.64], R19 ;  /* 0x000000131a007986 */ /* 0x0005e2000c10190e */
[----:B------:R-:W-:Y:S05]  /*21c0*/  BRA.U UP0, `(.L_x_15) ;  /* 0xfffffffd00547547 */ /* 0x000fea000b83ffff */
.L_x_14:
[----:B------:R-:W-:Y:S05]  /*21d0*/  @!P0 EXIT ;  /* 0x000000000000894d */ /* 0x000fea0003800000 */
[----:B------:R-:W-:Y:S02]  /*21e0*/  UISETP.GE.U32.AND UP0, UPT, UR10, 0x8, UPT ;  /* 0x000000080a00788c */ /* 0x000fe4000bf06070 */
[----:B------:R-:W-:-:S06]  /*21f0*/  ULOP3.LUT UR6, UR8, 0x7, URZ, 0xc0, !UPT ;  /* 0x0000000708067892 */ /* 0x000fcc000f8ec0ff */
[----:B------:R-:W-:Y:S01]  /*2200*/  ISETP.NE.AND P0, PT, RZ, UR6, PT ;  /* 0x00000006ff007c0c */ /* 0x000fe2000bf05270 */
[----:B------:R-:W-:-:S12]  /*2210*/  BRA.U !UP0, `(.L_x_16) ;  /* 0x0000000108787547 */ /* 0x000fd8000b800000 */
[----:B------:R-:W-:Y:S01]  /*2220*/  ULEA UR5, UR4, UR16, 0x2 ;  /* 0x0000001004057291 */ /* 0x000fe2000f8e10ff */
[----:B0-2---:R-:W0:Y:S08]  /*2230*/  LDC R17, c[0x0][0x384] ;  /* 0x0000e100ff117b82 */ /* 0x005e300000000800 */
[----:B------:R-:W2:Y:S01]  /*2240*/  LDL R19, [UR5] ;  /* 0x00000005ff137983 */ /* 0x000ea20008100800 */
[----:B-1-3--:R-:W1:Y:S03]  /*2250*/  LDC.64 R10, c[0x0][0x3a0] ;  /* 0x0000e800ff0a7b82 */ /* 0x00ae660000000a00 */
[----:B------:R-:W3:Y:S04]  /*2260*/  LDL R21, [UR5+0x4] ;  /* 0x00000405ff157983 */ /* 0x000ee80008100800 */
[----:B------:R-:W5:Y:S04]  /*2270*/  LDL R23, [UR5+0x8] ;  /* 0x00000805ff177983 */ /* 0x000f680008100800 */
[----:B------:R-:W5:Y:S04]  /*2280*/  LDL R25, [UR5+0xc] ;  /* 0x00000c05ff197983 */ /* 0x000f680008100800 */
[----:B------:R-:W5:Y:S04]  /*2290*/  LDL R27, [UR5+0x10] ;  /* 0x00001005ff1b7983 */ /* 0x000f680008100800 */
[----:B------:R-:W5:Y:S04]  /*22a0*/  LDL R29, [UR5+0x14] ;  /* 0x00001405ff1d7983 */ /* 0x000f680008100800 */
[----:B------:R-:W5:Y:S04]  /*22b0*/  LDL R0, [UR5+0x18] ;  /* 0x00001805ff007983 */ /* 0x000f680008100800 */
[----:B------:R-:W5:Y:S01]  /*22c0*/  LDL R18, [UR5+0x1c] ;  /* 0x00001c05ff127983 */ /* 0x000f620008100800 */
[----:B------:R-:W-:-:S02]  /*22d0*/  UIADD3 UR5, UPT, UPT, UR7, UR4, URZ ;  /* 0x0000000407057290 */ /* 0x000fc4000fffe0ff */
[----:B------:R-:W-:-:S04]  /*22e0*/  UIADD3 UR4, UPT, UPT, UR4, 0x8, URZ ;  /* 0x0000000804047890 */ /* 0x000fc8000fffe0ff */
[----:B0-----:R-:W-:-:S04]  /*22f0*/  IMAD R3, R17, UR5, R20 ;  /* 0x0000000511037c24 */ /* 0x001fc8000f8e0214 */
[----:B-1----:R-:W-:-:S04]  /*2300*/  IMAD.WIDE R10, R3, 0x4, R10 ;  /* 0x00000004030a7825 */ /* 0x002fc800078e020a */
[----:B------:R-:W-:-:S04]  /*2310*/  IMAD.WIDE R12, R17, 0x4, R10 ;  /* 0x00000004110c7825 */ /* 0x000fc800078e020a */
[----:B------:R-:W-:-:S04]  /*2320*/  IMAD.WIDE R14, R17, 0x4, R12 ;  /* 0x00000004110e7825 */ /* 0x000fc800078e020c */
[----:B------:R-:W-:-:S04]  /*2330*/  IMAD.WIDE R2, R17, 0x4, R14 ;  /* 0x0000000411027825 */ /* 0x000fc800078e020e */
[----:B----4-:R-:W-:-:S04]  /*2340*/  IMAD.WIDE R4, R17, 0x4, R2 ;  /* 0x0000000411047825 */ /* 0x010fc800078e0202 */
[----:B------:R-:W-:-:S04]  /*2350*/  IMAD.WIDE R6, R17, 0x4, R4 ;  /* 0x0000000411067825 */ /* 0x000fc800078e0204 */
[----:B------:R-:W-:-:S04]  /*2360*/  IMAD.WIDE R8, R17, 0x4, R6 ;  /* 0x0000000411087825 */ /* 0x000fc800078e0206 */
[----:B------:R-:W-:Y:S01]  /*2370*/  IMAD.WIDE R16, R17, 0x4, R8 ;  /* 0x0000000411107825 */ /* 0x000fe200078e0208 */
[----:B--2---:R0:W-:Y:S04]  /*2380*/  STG.E desc[UR14][R10.64], R19 ;  /* 0x000000130a007986 */ /* 0x0041e8000c10190e */
[----:B---3--:R0:W-:Y:S04]  /*2390*/  STG.E desc[UR14][R12.64], R21 ;  /* 0x000000150c007986 */ /* 0x0081e8000c10190e */
[----:B-----5:R0:W-:Y:S04]  /*23a0*/  STG.E desc[UR14][R14.64], R23 ;  /* 0x000000170e007986 */ /* 0x0201e8000c10190e */
[----:B------:R0:W-:Y:S04]  /*23b0*/  STG.E desc[UR14][R2.64], R25 ;  /* 0x0000001902007986 */ /* 0x0001e8000c10190e */
[----:B------:R0:W-:Y:S04]  /*23c0*/  STG.E desc[UR14][R4.64], R27 ;  /* 0x0000001b04007986 */ /* 0x0001e8000c10190e */
[----:B------:R0:W-:Y:S04]  /*23d0*/  STG.E desc[UR14][R6.64], R29 ;  /* 0x0000001d06007986 */ /* 0x0001e8000c10190e */
[----:B------:R0:W-:Y:S04]  /*23e0*/  STG.E desc[UR14][R8.64], R0 ;  /* 0x0000000008007986 */ /* 0x0001e8000c10190e */
[----:B------:R0:W-:Y:S02]  /*23f0*/  STG.E desc[UR14][R16.64], R18 ;  /* 0x0000001210007986 */ /* 0x0001e4000c10190e */
.L_x_16:
[----:B------:R-:W-:Y:S05]  /*2400*/  @!P0 EXIT ;  /* 0x000000000000894d */ /* 0x000fea0003800000 */
[----:B------:R-:W-:Y:S02]  /*2410*/  UISETP.GE.U32.AND UP0, UPT, UR6, 0x4, UPT ;  /* 0x000000040600788c */ /* 0x000fe4000bf06070 */
[----:B------:R-:W-:-:S06]  /*2420*/  ULOP3.LUT UR5, UR8, 0x3, URZ, 0xc0, !UPT ;  /* 0x0000000308057892 */ /* 0x000fcc000f8ec0ff */
[----:B------:R-:W-:Y:S01]  /*2430*/  ISETP.NE.AND P0, PT, RZ, UR5, PT ;  /* 0x00000005ff007c0c */ /* 0x000fe2000bf05270 */
[----:B------:R-:W-:-:S12]  /*2440*/  BRA.U !UP0, `(.L_x_17) ;  /* 0x0000000108487547 */ /* 0x000fd8000b800000 */
[----:B------:R-:W-:Y:S01]  /*2450*/  ULEA UR6, UR4, UR16, 0x2 ;  /* 0x0000001004067291 */ /* 0x000fe2000f8e10ff */
[----:B0123--:R-:W0:Y:S08]  /*2460*/  LDC R9, c[0x0][0x384] ;  /* 0x0000e100ff097b82 */ /* 0x00fe300000000800 */
[----:B------:R-:W2:Y:S01]  /*2470*/  LDL R11, [UR6] ;  /* 0x00000006ff0b7983 */ /* 0x000ea20008100800 */
[----:B------:R-:W1:Y:S03]  /*2480*/  LDC.64 R2, c[0x0][0x3a0] ;  /* 0x0000e800ff027b82 */ /* 0x000e660000000a00 */
[----:B------:R-:W3:Y:S04]  /*2490*/  LDL R13, [UR6+0x4] ;  /* 0x00000406ff0d7983 */ /* 0x000ee80008100800 */
[----:B------:R-:W5:Y:S04]  /*24a0*/  LDL R15, [UR6+0x8] ;  /* 0x00000806ff0f7983 */ /* 0x000f680008100800 */
[----:B------:R-:W5:Y:S01]  /*24b0*/  LDL R17, [UR6+0xc] ;  /* 0x00000c06ff117983 */ /* 0x000f620008100800 */
[----:B------:R-:W-:-:S02]  /*24c0*/  UIADD3 UR6, UPT, UPT, UR7, UR4, URZ ;  /* 0x0000000407067290 */ /* 0x000fc4000fffe0ff */
[----:B------:R-:W-:-:S04]  /*24d0*/  UIADD3 UR4, UPT, UPT, UR4, 0x4, URZ ;  /* 0x0000000404047890 */ /* 0x000fc8000fffe0ff */
[----:B0-----:R-:W-:-:S04]  /*24e0*/  IMAD R5, R9, UR6, R20 ;  /* 0x0000000609057c24 */ /* 0x001fc8000f8e0214 */
[----:B-1----:R-:W-:-:S04]  /*24f0*/  IMAD.WIDE R2, R5, 0x4, R2 ;  /* 0x0000000405027825 */ /* 0x002fc800078e0202 */
[----:B----4-:R-:W-:-:S04]  /*2500*/  IMAD.WIDE R4, R9, 0x4, R2 ;  /* 0x0000000409047825 */ /* 0x010fc800078e0202 */
[----:B------:R-:W-:-:S04]  /*2510*/  IMAD.WIDE R6, R9, 0x4, R4 ;  /* 0x0000000409067825 */ /* 0x000fc800078e0204 */
[----:B------:R-:W-:Y:S01]  /*2520*/  IMAD.WIDE R8, R9, 0x4, R6 ;  /* 0x0000000409087825 */ /* 0x000fe200078e0206 */
[----:B--2---:R0:W-:Y:S04]  /*2530*/  STG.E desc[UR14][R2.64], R11 ;  /* 0x0000000b02007986 */ /* 0x0041e8000c10190e */
[----:B---3--:R0:W-:Y:S04]  /*2540*/  STG.E desc[UR14][R4.64], R13 ;  /* 0x0000000d04007986 */ /* 0x0081e8000c10190e */
[----:B-----5:R0:W-:Y:S04]  /*2550*/  STG.E desc[UR14][R6.64], R15 ;  /* 0x0000000f06007986 */ /* 0x0201e8000c10190e */
[----:B------:R0:W-:Y:S02]  /*2560*/  STG.E desc[UR14][R8.64], R17 ;  /* 0x0000001108007986 */ /* 0x0001e4000c10190e */
.L_x_17:
[----:B------:R-:W-:Y:S05]  /*2570*/  @!P0 EXIT ;  /* 0x000000000000894d */ /* 0x000fea0003800000 */
[----:B01234-:R-:W0:Y:S01]  /*2580*/  LDC.64 R4, c[0x0][0x3a0] ;  /* 0x0000e800ff047b82 */ /* 0x01fe220000000a00 */
[----:B------:R-:W1:Y:S01]  /*2590*/  LDCU UR9, c[0x0][0x384] ;  /* 0x00007080ff0977ac */ /* 0x000e620008000800 */
[----:B------:R-:W-:Y:S02]  /*25a0*/  UIMAD UR8, UR4, 0x4, UR16 ;  /* 0x00000004040878a4 */ /* 0x000fe4000f8e0210 */
[----:B------:R-:W-:-:S12]  /*25b0*/  UIADD3 UR5, UPT, UPT, -UR5, URZ, URZ ;  /* 0x000000ff05057290 */ /* 0x000fd8000fffe1ff */
.L_x_18:
[----:B--2---:R-:W2:Y:S01]  /*25c0*/  LDL R7, [UR8] ;  /* 0x00000008ff077983 */ /* 0x004ea20008100800 */
[----:B------:R-:W-:Y:S01]  /*25d0*/  UIADD3 UR6, UPT, UPT, UR7, UR4, URZ ;  /* 0x0000000407067290 */ /* 0x000fe2000fffe0ff */
[----:B-1----:R-:W-:Y:S01]  /*25e0*/  MOV R3, UR9 ;  /* 0x0000000900037c02 */ /* 0x002fe20008000f00 */
[----:B------:R-:W-:Y:S02]  /*25f0*/  UIADD3 UR5, UPT, UPT, UR5, 0x1, URZ ;  /* 0x0000000105057890 */ /* 0x000fe4000fffe0ff */
[----:B------:R-:W-:Y:S02]  /*2600*/  UIADD3 UR4, UPT, UPT, UR4, 0x1, URZ ;  /* 0x0000000104047890 */ /* 0x000fe4000fffe0ff */
[----:B------:R-:W-:Y:S01]  /*2610*/  IMAD R3, R3, UR6, R20 ;  /* 0x0000000603037c24 */ /* 0x000fe2000f8e0214 */
[----:B------:R-:W-:Y:S02]  /*2620*/  UISETP.NE.AND UP0, UPT, UR5, URZ, UPT ;  /* 0x000000ff0500728c */ /* 0x000fe4000bf05270 */
[----:B------:R-:W-:Y:S01]  /*2630*/  UIADD3 UR8, UPT, UPT, UR8, 0x4, URZ ;  /* 0x0000000408087890 */ /* 0x000fe2000fffe0ff */
[----:B0-----:R-:W-:-:S05]  /*2640*/  IMAD.WIDE R2, R3, 0x4, R4 ;  /* 0x0000000403027825 */ /* 0x001fca00078e0204 */
[----:B--2---:R2:W-:Y:S01]  /*2650*/  STG.E desc[UR14][R2.64], R7 ;  /* 0x0000000702007986 */ /* 0x0045e2000c10190e */
[----:B------:R-:W-:Y:S05]  /*2660*/  BRA.U UP0, `(.L_x_18) ;  /* 0xfffffffd00d47547 */ /* 0x000fea000b83ffff */
[----:B------:R-:W-:Y:S05]  /*2670*/  EXIT ;  /* 0x000000000000794d */ /* 0x000fea0003800000 */
.L_x_19:
[----:B------:R-:W-:-:S00]  /*2680*/  BRA `(.L_x_19) ;  /* 0xfffffffc00fc7947 */ /* 0x000fc0000383ffff */
[----:B------:R-:W-:-:S00]  /*2690*/  NOP ;  /* 0x0000000000007918 */ /* 0x000fc00000000000 */
        /* <DEDUP_REMOVED lines=14> */
.L_x_20:


//--------------------- .nv.shared._Z16esmm_shmem_multiiiiiPKfS0_Pf --------------------------
	.section	.nv.shared._Z16esmm_shmem_multiiiiiPKfS0_Pf,"aw",@nobits
	.sectionflags	@""
	.align	16
	.zero		1024


//--------------------- .nv.shared.reserved.0     --------------------------
	.section	.nv.shared.reserved.0,"aw",@nobits
	.weak		__nv_reservedSMEM_offset_0_alias
	.size		__nv_reservedSMEM_offset_0_alias, 0, 64
	.other		__nv_reservedSMEM_offset_0_alias,@"STO_CUDA_RESERVED_SHARED STV_DEFAULT"
__nv_reservedSMEM_offset_0_alias:
	.zero		0
	.zero		64


//--------------------- .nv.constant0._Z16esmm_shmem_multiiiiiPKfS0_Pf --------------------------
	.section	.nv.constant0._Z16esmm_shmem_multiiiiiPKfS0_Pf,"a",@progbits
	.sectionflags	@""
	.align	4
.nv.constant0._Z16esmm_shmem_multiiiiiPKfS0_Pf:
	.zero		936


//--------------------- SYMBOLS --------------------------

	.type		.nv.reservedSmem.offset0,@object
	.size		.nv.reservedSmem.offset0,0x4
	.type		.nv.reservedSmem.cap,@object
	.size		.nv.reservedSmem.cap,0x4
